	.target	sm_90a

	.elftype	@"ET_EXEC"


//--------------------- .note.nv.tkinfo           --------------------------
	.section	.note.nv.tkinfo,"",@"SHT_NOTE"
	.sectionflags	@"SHF_NOTE_NV_TKINFO"
	.tkinfo
        /*0018*/ 	.word	0x00000002
        /*0030*/ 	.string	""
        /*0030*/ 	.string	"ptxas"
        /*0030*/ 	.string	"Cuda compilation tools, release 13.0, V13.0.88"
        /*0030*/ 	.string	"Build cuda_13.0.r13.0/compiler.36424714_0"
        /*0030*/ 	.string	"-arch sm_90a -m 64 "



//--------------------- .note.nv.cuinfo           --------------------------
	.section	.note.nv.cuinfo,"",@"SHT_NOTE"
	.sectionflags	@"SHF_NOTE_NV_CUINFO"
        /*0018*/ 	.short	0x0002
        /*001a*/ 	.short	0x005a
        /*001c*/ 	.short	0x0082
	.zero		2


//--------------------- .nv.info                  --------------------------
	.section	.nv.info,"",@"SHT_CUDA_INFO"
	.align	4


	//----- nvinfo : EIATTR_REGCOUNT
	.align		4
        /*0000*/ 	.byte	0x04, 0x2f
        /*0002*/ 	.short	(.L_12 - .L_11)
	.align		4
.L_11:
        /*0004*/ 	.word	index@(_ZN7cutlass13device_kernelINS_4gemm6kernel13GemmUniversalIN4cute5tupleIJiiiiEEENS1_10collective13CollectiveMmaINS1_37MainloopSm90TmaGmmaWarpSpecializedFP8ILi5ENS5_IJNS4_1CILi1EEENSA_ILi2EEESB_EEENS1_32KernelTmaWarpSpecializedPingpongEEENS5_IJNSA_ILi64EEENSA_ILi256EEENSA_ILi128EEEEEENS_12float_e5m2_tENS5_IJlSB_lEEESK_SL_NS4_8TiledMMAINS4_8MMA_AtomIJNS4_4SM904GMMA31MMA_64x256x32_F32E5M2E5M2_SS_TNILNSP_7ScaleInE1ELSR_1EEEEEENS4_6LayoutINS5_IJSB_SB_SB_EEENS5_IJNSA_ILi0EEESW_SW_EEEEENS5_IJNS4_10UnderscoreESZ_SZ_EEEEENS4_23SM90_TMA_LOAD_MULTICASTENS4_14ComposedLayoutINS4_7SwizzleILi3ELi4ELi3EEENS4_18smem_ptr_flag_bitsILi8EEENSU_INS5_IJNSA_ILi8EEESI_EEENS5_IJSI_SB_EEEEEEEvNS4_8identityENS4_13SM90_TMA_LOADES1C_vS1D_EENS_8epilogue10collective6detail29Sm90TmaWarpSpecializedAdapterINS1H_15DefaultEpilogueISK_SL_SL_NS1G_6thread17LinearCombinationISK_Li1EffLNS1L_9ScaleType4KindE0ELNS_15FloatRoundStyleE2ESK_EENS1_15EpilogueDefaultEEEEEvvEEEEvNT_6ParamsE)
        /*0008*/ 	.word	0x000000a8


	//----- nvinfo : EIATTR_FRAME_SIZE
	.align		4
.L_12:
        /*000c*/ 	.byte	0x04, 0x11
        /*000e*/ 	.short	(.L_14 - .L_13)
	.align		4
.L_13:
        /*0010*/ 	.word	index@(_ZN7cutlass13device_kernelINS_4gemm6kernel13GemmUniversalIN4cute5tupleIJiiiiEEENS1_10collective13CollectiveMmaINS1_37MainloopSm90TmaGmmaWarpSpecializedFP8ILi5ENS5_IJNS4_1CILi1EEENSA_ILi2EEESB_EEENS1_32KernelTmaWarpSpecializedPingpongEEENS5_IJNSA_ILi64EEENSA_ILi256EEENSA_ILi128EEEEEENS_12float_e5m2_tENS5_IJlSB_lEEESK_SL_NS4_8TiledMMAINS4_8MMA_AtomIJNS4_4SM904GMMA31MMA_64x256x32_F32E5M2E5M2_SS_TNILNSP_7ScaleInE1ELSR_1EEEEEENS4_6LayoutINS5_IJSB_SB_SB_EEENS5_IJNSA_ILi0EEESW_SW_EEEEENS5_IJNS4_10UnderscoreESZ_SZ_EEEEENS4_23SM90_TMA_LOAD_MULTICASTENS4_14ComposedLayoutINS4_7SwizzleILi3ELi4ELi3EEENS4_18smem_ptr_flag_bitsILi8EEENSU_INS5_IJNSA_ILi8EEESI_EEENS5_IJSI_SB_EEEEEEEvNS4_8identityENS4_13SM90_TMA_LOADES1C_vS1D_EENS_8epilogue10collective6detail29Sm90TmaWarpSpecializedAdapterINS1H_15DefaultEpilogueISK_SL_SL_NS1G_6thread17LinearCombinationISK_Li1EffLNS1L_9ScaleType4KindE0ELNS_15FloatRoundStyleE2ESK_EENS1_15EpilogueDefaultEEEEEvvEEEEvNT_6ParamsE)
        /*0014*/ 	.word	0x00000110


	//----- nvinfo : EIATTR_MIN_STACK_SIZE
	.align		4
.L_14:
        /*0018*/ 	.byte	0x04, 0x12
        /*001a*/ 	.short	(.L_16 - .L_15)
	.align		4
.L_15:
        /*001c*/ 	.word	index@(_ZN7cutlass13device_kernelINS_4gemm6kernel13GemmUniversalIN4cute5tupleIJiiiiEEENS1_10collective13CollectiveMmaINS1_37MainloopSm90TmaGmmaWarpSpecializedFP8ILi5ENS5_IJNS4_1CILi1EEENSA_ILi2EEESB_EEENS1_32KernelTmaWarpSpecializedPingpongEEENS5_IJNSA_ILi64EEENSA_ILi256EEENSA_ILi128EEEEEENS_12float_e5m2_tENS5_IJlSB_lEEESK_SL_NS4_8TiledMMAINS4_8MMA_AtomIJNS4_4SM904GMMA31MMA_64x256x32_F32E5M2E5M2_SS_TNILNSP_7ScaleInE1ELSR_1EEEEEENS4_6LayoutINS5_IJSB_SB_SB_EEENS5_IJNSA_ILi0EEESW_SW_EEEEENS5_IJNS4_10UnderscoreESZ_SZ_EEEEENS4_23SM90_TMA_LOAD_MULTICASTENS4_14ComposedLayoutINS4_7SwizzleILi3ELi4ELi3EEENS4_18smem_ptr_flag_bitsILi8EEENSU_INS5_IJNSA_ILi8EEESI_EEENS5_IJSI_SB_EEEEEEEvNS4_8identityENS4_13SM90_TMA_LOADES1C_vS1D_EENS_8epilogue10collective6detail29Sm90TmaWarpSpecializedAdapterINS1H_15DefaultEpilogueISK_SL_SL_NS1G_6thread17LinearCombinationISK_Li1EffLNS1L_9ScaleType4KindE0ELNS_15FloatRoundStyleE2ESK_EENS1_15EpilogueDefaultEEEEEvvEEEEvNT_6ParamsE)
        /*0020*/ 	.word	0x00000110
.L_16:


//--------------------- .nv.compat                --------------------------
	.section	.nv.compat,"",@"SHT_CUDA_COMPAT_INFO"
	.align	4
        /*0000*/ 	.byte	0x02, 0x09, 0x01, 0x00, 0x02, 0x02, 0x04, 0x00, 0x02, 0x05, 0x05, 0x00, 0x03, 0x07, 0x01, 0x01
        /*0010*/ 	.byte	0x02, 0x03, 0x01, 0x00, 0x02, 0x06, 0x01, 0x00, 0x04, 0x0b, 0x08, 0x00, 0x00, 0x00, 0x00, 0x00
        /*0020*/ 	.byte	0x00, 0x00, 0x00, 0x00


//--------------------- .nv.info._ZN7cutlass13device_kernelINS_4gemm6kernel13GemmUniversalIN4cute5tupleIJiiiiEEENS1_10collective13CollectiveMmaINS1_37MainloopSm90TmaGmmaWarpSpecializedFP8ILi5ENS5_IJNS4_1CILi1EEENSA_ILi2EEESB_EEENS1_32KernelTmaWarpSpecializedPingpongEEENS5_IJNSA_ILi64EEENSA_ILi256EEENSA_ILi128EEEEEENS_12float_e5m2_tENS5_IJlSB_lEEESK_SL_NS4_8TiledMMAINS4_8MMA_AtomIJNS4_4SM904GMMA31MMA_64x256x32_F32E5M2E5M2_SS_TNILNSP_7ScaleInE1ELSR_1EEEEEENS4_6LayoutINS5_IJSB_SB_SB_EEENS5_IJNSA_ILi0EEESW_SW_EEEEENS5_IJNS4_10UnderscoreESZ_SZ_EEEEENS4_23SM90_TMA_LOAD_MULTICASTENS4_14ComposedLayoutINS4_7SwizzleILi3ELi4ELi3EEENS4_18smem_ptr_flag_bitsILi8EEENSU_INS5_IJNSA_ILi8EEESI_EEENS5_IJSI_SB_EEEEEEEvNS4_8identityENS4_13SM90_TMA_LOADES1C_vS1D_EENS_8epilogue10collective6detail29Sm90TmaWarpSpecializedAdapterINS1H_15DefaultEpilogueISK_SL_SL_NS1G_6thread17LinearCombinationISK_Li1EffLNS1L_9ScaleType4KindE0ELNS_15FloatRoundStyleE2ESK_EENS1_15EpilogueDefaultEEEEEvvEEEEvNT_6ParamsE --------------------------
	.section	.nv.info._ZN7cutlass13device_kernelINS_4gemm6kernel13GemmUniversalIN4cute5tupleIJiiiiEEENS1_10collective13CollectiveMmaINS1_37MainloopSm90TmaGmmaWarpSpecializedFP8ILi5ENS5_IJNS4_1CILi1EEENSA_ILi2EEESB_EEENS1_32KernelTmaWarpSpecializedPingpongEEENS5_IJNSA_ILi64EEENSA_ILi256EEENSA_ILi128EEEEEENS_12float_e5m2_tENS5_IJlSB_lEEESK_SL_NS4_8TiledMMAINS4_8MMA_AtomIJNS4_4SM904GMMA31MMA_64x256x32_F32E5M2E5M2_SS_TNILNSP_7ScaleInE1ELSR_1EEEEEENS4_6LayoutINS5_IJSB_SB_SB_EEENS5_IJNSA_ILi0EEESW_SW_EEEEENS5_IJNS4_10UnderscoreESZ_SZ_EEEEENS4_23SM90_TMA_LOAD_MULTICASTENS4_14ComposedLayoutINS4_7SwizzleILi3ELi4ELi3EEENS4_18smem_ptr_flag_bitsILi8EEENSU_INS5_IJNSA_ILi8EEESI_EEENS5_IJSI_SB_EEEEEEEvNS4_8identityENS4_13SM90_TMA_LOADES1C_vS1D_EENS_8epilogue10collective6detail29Sm90TmaWarpSpecializedAdapterINS1H_15DefaultEpilogueISK_SL_SL_NS1G_6thread17LinearCombinationISK_Li1EffLNS1L_9ScaleType4KindE0ELNS_15FloatRoundStyleE2ESK_EENS1_15EpilogueDefaultEEEEEvvEEEEvNT_6ParamsE,"",@"SHT_CUDA_INFO"
	.sectionflags	@""
	.align	4


	//----- nvinfo : EIATTR_CUDA_API_VERSION
	.align		4
        /*0000*/ 	.byte	0x04, 0x37
        /*0002*/ 	.short	(.L_18 - .L_17)
.L_17:
        /*0004*/ 	.word	0x00000082


	//----- nvinfo : EIATTR_KPARAM_INFO
	.align		4
.L_18:
        /*0008*/ 	.byte	0x04, 0x17
        /*000a*/ 	.short	(.L_20 - .L_19)
.L_19:
        /*000c*/ 	.word	0x00000000
        /*0010*/ 	.short	0x0000
        /*0012*/ 	.short	0x0070
        /*0014*/ 	.byte	0x00, 0xf0, 0x01, 0x10


	//----- nvinfo : EIATTR_SPARSE_MMA_MASK
	.align		4
.L_20:
        /*0018*/ 	.byte	0x03, 0x50
        /*001a*/ 	.short	0x0000


	//----- nvinfo : EIATTR_MAXREG_COUNT
	.align		4
        /*001c*/ 	.byte	0x03, 0x1b
        /*001e*/ 	.short	0x00a8


	//----- nvinfo : EIATTR_NUM_BARRIERS
	.align		4
        /*0020*/ 	.byte	0x02, 0x4c
        /*0022*/ 	.byte	0x01
	.zero		1


	//----- nvinfo : EIATTR_ANNOTATIONS
	.align		4
        /*0024*/ 	.byte	0x04, 0x55
        /*0026*/ 	.short	(.L_22 - .L_21)


	//   ....[0]....
.L_21:
        /*0028*/ 	.word	0x00000001
        /*002c*/ 	.byte	0xe0, 0x06, 0x00, 0x00, 0x01, 0x00, 0x00, 0x00, 0xe0, 0x0d, 0x00, 0x00, 0x01, 0x00, 0x00, 0x00
        /* <DEDUP_REMOVED lines=206> */
        /*0d1c*/ 	.byte	0xc0, 0x03, 0x01, 0x00, 0x01, 0x00, 0x00, 0x00, 0x10, 0x04, 0x01, 0x00


	//----- nvinfo : EIATTR_MERCURY_ISA_VERSION
	.align		4
.L_22:
        /*0d28*/ 	.byte	0x03, 0x5f
        /*0d2a*/ 	.short	0x0101


	//----- nvinfo : EIATTR_INT_WARP_WIDE_INSTR_OFFSETS
	.align		4
        /*0d2c*/ 	.byte	0x04, 0x31
        /*0d2e*/ 	.short	(.L_24 - .L_23)


	//   ....[0]....
.L_23:
        /*0d30*/ 	.word	0x000005a0


	//   ....[1]....
        /*0d34*/ 	.word	0x000005b0


	//   ....[2]....
        /*0d38*/ 	.word	0x000005f0


	//   ....[3]....
        /*0d3c*/ 	.word	0x00000620


	//   ....[4]....
        /*0d40*/ 	.word	0x00000630


	//   ....[5]....
        /*0d44*/ 	.word	0x00000670


	//   ....[6]....
        /*0d48*/ 	.word	0x000007a0


	//   ....[7]....
        /*0d4c*/ 	.word	0x000007d0


	//   ....[8]....
        /*0d50*/ 	.word	0x00005700


	//----- nvinfo : EIATTR_COOP_GROUP_MASK_REGIDS
	.align		4
.L_24:
        /*0d54*/ 	.byte	0x04, 0x29
        /*0d56*/ 	.short	(.L_26 - .L_25)


	//   ....[0]....
.L_25:
        /*0d58*/ 	.word	0xffffffff


	//   ....[1]....
        /*0d5c*/ 	.word	0xffffffff


	//   ....[2]....
        /*0d60*/ 	.word	0xffffffff


	//   ....[3]....
        /*0d64*/ 	.word	0xffffffff


	//   ....[4]....
        /*0d68*/ 	.word	0xffffffff


	//   ....[5]....
        /*0d6c*/ 	.word	0xffffffff


	//   ....[6]....
        /*0d70*/ 	.word	0xffffffff


	//----- nvinfo : EIATTR_COOP_GROUP_INSTR_OFFSETS
	.align		4
.L_26:
        /*0d74*/ 	.byte	0x04, 0x28
        /*0d76*/ 	.short	(.L_28 - .L_27)


	//   ....[0]....
.L_27:
        /*0d78*/ 	.word	0x00000070


	//   ....[1]....
        /*0d7c*/ 	.word	0x00000090


	//   ....[2]....
        /*0d80*/ 	.word	0x00000190


	//   ....[3]....
        /*0d84*/ 	.word	0x000003d0


	//   ....[4]....
        /*0d88*/ 	.word	0x00000420


	//   ....[5]....
        /*0d8c*/ 	.word	0x000004e0


	//   ....[6]....
        /*0d90*/ 	.word	0x00000930


	//----- nvinfo : EIATTR_REG_RECONFIG
	.align		4
.L_28:
        /*0d94*/ 	.byte	0x01, 0x54
	.zero		2


	//----- nvinfo : EIATTR_MBARRIER_INSTR_OFFSETS
	.align		4
        /*0d98*/ 	.byte	0x04, 0x39
        /*0d9a*/ 	.short	(.L_30 - .L_29)


	//   ....[0]....
.L_29:
        /*0d9c*/ 	.word	0x00000310
        /*0da0*/ 	.word	0x000000ff
        /*0da4*/ 	.word	0x00000000
        /*0da8*/ 	.short	0x0100
        /*0daa*/ 	.byte	0x07
	.zero		1


	//   ....[1]....
        /*0dac*/ 	.word	0x00000320
        /*0db0*/ 	.word	0x000000ff
        /*0db4*/ 	.word	0x00000028
        /*0db8*/ 	.short	0x0100
        /*0dba*/ 	.byte	0x07
	.zero		1


	//   ....[2]....
        /*0dbc*/ 	.word	0x00000330
        /*0dc0*/ 	.word	0x000000ff
        /*0dc4*/ 	.word	0x00000008
        /*0dc8*/ 	.short	0x0100
        /*0dca*/ 	.byte	0x07
	.zero		1


	//   ....[3]....
        /*0dcc*/ 	.word	0x00000340
        /*0dd0*/ 	.word	0x000000ff
        /*0dd4*/ 	.word	0x00000030
        /*0dd8*/ 	.short	0x0100
        /*0dda*/ 	.byte	0x07
	.zero		1


	//   ....[4]....
        /*0ddc*/ 	.word	0x00000350
        /*0de0*/ 	.word	0x000000ff
        /*0de4*/ 	.word	0x00000010
        /*0de8*/ 	.short	0x0100
        /*0dea*/ 	.byte	0x07
	.zero		1


	//   ....[5]....
        /*0dec*/ 	.word	0x00000360
        /*0df0*/ 	.word	0x000000ff
        /*0df4*/ 	.word	0x00000038
        /*0df8*/ 	.short	0x0100
        /*0dfa*/ 	.byte	0x07
	.zero		1


	//   ....[6]....
        /*0dfc*/ 	.word	0x00000370
        /*0e00*/ 	.word	0x000000ff
        /*0e04*/ 	.word	0x00000018
        /*0e08*/ 	.short	0x0100
        /*0e0a*/ 	.byte	0x07
	.zero		1


	//   ....[7]....
        /*0e0c*/ 	.word	0x00000380
        /*0e10*/ 	.word	0x000000ff
        /*0e14*/ 	.word	0x00000040
        /*0e18*/ 	.short	0x0100
        /*0e1a*/ 	.byte	0x07
	.zero		1


	//   ....[8]....
        /*0e1c*/ 	.word	0x00000390
        /*0e20*/ 	.word	0x000000ff
        /*0e24*/ 	.word	0x00000020
        /*0e28*/ 	.short	0x0100
        /*0e2a*/ 	.byte	0x07
	.zero		1


	//   ....[9]....
        /*0e2c*/ 	.word	0x000003a0
        /*0e30*/ 	.word	0x000000ff
        /*0e34*/ 	.word	0x00000048
        /*0e38*/ 	.short	0x0100
        /*0e3a*/ 	.byte	0x07
	.zero		1


	//   ....[10]....
        /*0e3c*/ 	.word	0x00000810
        /*0e40*/ 	.word	0x000000ff
        /*0e44*/ 	.word	0x00000080
        /*0e48*/ 	.short	0x0100
        /*0e4a*/ 	.byte	0x07
	.zero		1


	//   ....[11]....
        /*0e4c*/ 	.word	0x00000870
        /*0e50*/ 	.word	0x000000ff
        /*0e54*/ 	.word	0x00000088
        /*0e58*/ 	.short	0x0100
        /*0e5a*/ 	.byte	0x07
	.zero		1


	//   ....[12]....
        /*0e5c*/ 	.word	0x000008b0
        /*0e60*/ 	.word	0x000000ff
        /*0e64*/ 	.word	0x00000060
        /*0e68*/ 	.short	0x0100
        /*0e6a*/ 	.byte	0x0a
	.zero		1


	//   ....[13]....
        /*0e6c*/ 	.word	0x000008c0
        /*0e70*/ 	.word	0x000000ff
        /*0e74*/ 	.word	0x00000068
        /*0e78*/ 	.short	0x0100
        /*0e7a*/ 	.byte	0x0a
	.zero		1


	//   ....[14]....
        /*0e7c*/ 	.word	0x000008d0
        /*0e80*/ 	.word	0x000000ff
        /*0e84*/ 	.word	0x00000070
        /*0e88*/ 	.short	0x0100
        /*0e8a*/ 	.byte	0x0a
	.zero		1


	//   ....[15]....
        /*0e8c*/ 	.word	0x000008e0
        /*0e90*/ 	.word	0x000000ff
        /*0e94*/ 	.word	0x00000078
        /*0e98*/ 	.short	0x0100
        /*0e9a*/ 	.byte	0x0a
	.zero		1


	//   ....[16]....
        /*0e9c*/ 	.word	0x000017b0
        /*0ea0*/ 	.word	0x000000ff
        /*0ea4*/ 	.word	0xfffffff8
        /*0ea8*/ 	.short	0x010a
        /*0eaa*/ 	.byte	0x12
	.zero		1


	//   ....[17]....
        /*0eac*/ 	.word	0x00002180
        /*0eb0*/ 	.word	0x000000ff
        /*0eb4*/ 	.word	0x00000000
        /*0eb8*/ 	.short	0x010a
        /*0eba*/ 	.byte	0x06
	.zero		1


	//   ....[18]....
        /*0ebc*/ 	.word	0x000021c0
        /*0ec0*/ 	.word	0x000000ff
        /*0ec4*/ 	.word	0x00000000
        /*0ec8*/ 	.short	0x010a
        /*0eca*/ 	.byte	0x06
	.zero		1


	//   ....[19]....
        /*0ecc*/ 	.word	0x00003460
        /*0ed0*/ 	.word	0x000000ff
        /*0ed4*/ 	.word	0x00000000
        /*0ed8*/ 	.short	0x010a
        /*0eda*/ 	.byte	0x09
	.zero		1


	//   ....[20]....
        /*0edc*/ 	.word	0x000034a0
        /*0ee0*/ 	.word	0x000000ff
        /*0ee4*/ 	.word	0x00000000
        /*0ee8*/ 	.short	0x010a
        /*0eea*/ 	.byte	0x09
	.zero		1


	//   ....[21]....
        /*0eec*/ 	.word	0x000045e0
        /*0ef0*/ 	.word	0x000000e5
        /*0ef4*/ 	.word	0x00000000
        /*0ef8*/ 	.short	0x0101
        /*0efa*/ 	.byte	0x3f
	.zero		1


	//   ....[22]....
        /*0efc*/ 	.word	0x00005650
        /*0f00*/ 	.word	0x000000e5
        /*0f04*/ 	.word	0x00000000
        /*0f08*/ 	.short	0x0101
        /*0f0a*/ 	.byte	0x1c
	.zero		1


	//   ....[23]....
        /*0f0c*/ 	.word	0x000057c0
        /*0f10*/ 	.word	0x00000018
        /*0f14*/ 	.word	0x00000000
        /*0f18*/ 	.short	0x0101
        /*0f1a*/ 	.byte	0x3f
	.zero		1


	//   ....[24]....
        /*0f1c*/ 	.word	0x00005880
        /*0f20*/ 	.word	0x000000ff
        /*0f24*/ 	.word	0x00000008
        /*0f28*/ 	.short	0x010a
        /*0f2a*/ 	.byte	0x12
	.zero		1


	//   ....[25]....
        /*0f2c*/ 	.word	0x0000ea50
        /*0f30*/ 	.word	0x00000003
        /*0f34*/ 	.word	0x00000000
        /*0f38*/ 	.short	0x0101
        /*0f3a*/ 	.byte	0x1c
	.zero		1


	//   ....[26]....
        /*0f3c*/ 	.word	0x0000f490
        /*0f40*/ 	.word	0x0000000b
        /*0f44*/ 	.word	0x00000028
        /*0f48*/ 	.short	0x010a
        /*0f4a*/ 	.byte	0x3f
	.zero		1


	//   ....[27]....
        /*0f4c*/ 	.word	0x0000f860
        /*0f50*/ 	.word	0x00000005
        /*0f54*/ 	.word	0x00000088
        /*0f58*/ 	.short	0x0101
        /*0f5a*/ 	.byte	0x3f
	.zero		1


	//   ....[28]....
        /*0f5c*/ 	.word	0x00010070
        /*0f60*/ 	.word	0x00000007
        /*0f64*/ 	.word	0x00000000
        /*0f68*/ 	.short	0x010a
        /*0f6a*/ 	.byte	0x3f
	.zero		1


	//   ....[29]....
        /*0f6c*/ 	.word	0x000100f0
        /*0f70*/ 	.word	0x00000008
        /*0f74*/ 	.word	0x00000000
        /*0f78*/ 	.short	0x010a
        /*0f7a*/ 	.byte	0x3f
	.zero		1


	//   ....[30]....
        /*0f7c*/ 	.word	0x00010180
        /*0f80*/ 	.word	0x00000009
        /*0f84*/ 	.word	0x00000000
        /*0f88*/ 	.short	0x010a
        /*0f8a*/ 	.byte	0x3f
	.zero		1


	//   ....[31]....
        /*0f8c*/ 	.word	0x00010210
        /*0f90*/ 	.word	0x00000006
        /*0f94*/ 	.word	0x00000000
        /*0f98*/ 	.short	0x010a
        /*0f9a*/ 	.byte	0x3f
	.zero		1


	//   ....[32]....
        /*0f9c*/ 	.word	0x000102a0
        /*0fa0*/ 	.word	0x00000003
        /*0fa4*/ 	.word	0x00000000
        /*0fa8*/ 	.short	0x010a
        /*0faa*/ 	.byte	0x3f
	.zero		1


	//   ....[33]....
        /*0fac*/ 	.word	0x00010310
        /*0fb0*/ 	.word	0x00000003
        /*0fb4*/ 	.word	0xfffffff8
        /*0fb8*/ 	.short	0x010a
        /*0fba*/ 	.byte	0x3f
	.zero		1


	//   ....[34]....
        /*0fbc*/ 	.word	0x00010370
        /*0fc0*/ 	.word	0x00000003
        /*0fc4*/ 	.word	0x00000000
        /*0fc8*/ 	.short	0x010a
        /*0fca*/ 	.byte	0x3f
	.zero		1


	//   ....[35]....
        /*0fcc*/ 	.word	0x000103e0
        /*0fd0*/ 	.word	0x00000000
        /*0fd4*/ 	.word	0x00000000
        /*0fd8*/ 	.short	0x010a
        /*0fda*/ 	.byte	0x3f
	.zero		1


	//   ....[36]....
        /*0fdc*/ 	.word	0x00010450
        /*0fe0*/ 	.word	0x00000019
        /*0fe4*/ 	.word	0x00000008
        /*0fe8*/ 	.short	0x010a
        /*0fea*/ 	.byte	0x3f
	.zero		1


	//   ....[37]....
        /*0fec*/ 	.word	0x00010520
        /*0ff0*/ 	.word	0x0000000b
        /*0ff4*/ 	.word	0x00000028
        /*0ff8*/ 	.short	0x010a
        /*0ffa*/ 	.byte	0x3f
	.zero		1


	//   ....[38]....
        /*0ffc*/ 	.word	0x00010600
        /*1000*/ 	.word	0x00000007
        /*1004*/ 	.word	0x00000000
        /*1008*/ 	.short	0x010a
        /*100a*/ 	.byte	0x3f
	.zero		1


	//   ....[39]....
        /*100c*/ 	.word	0x00010650
        /*1010*/ 	.word	0x00000008
        /*1014*/ 	.word	0x00000000
        /*1018*/ 	.short	0x010a
        /*101a*/ 	.byte	0x3f
	.zero		1


	//   ....[40]....
        /*101c*/ 	.word	0x000106a0
        /*1020*/ 	.word	0x00000009
        /*1024*/ 	.word	0x00000000
        /*1028*/ 	.short	0x010a
        /*102a*/ 	.byte	0x3f
	.zero		1


	//   ....[41]....
        /*102c*/ 	.word	0x000106f0
        /*1030*/ 	.word	0x00000006
        /*1034*/ 	.word	0x00000000
        /*1038*/ 	.short	0x010a
        /*103a*/ 	.byte	0x3f
	.zero		1


	//----- nvinfo : EIATTR_NUM_MBARRIERS
	.align		4
.L_30:
        /*103c*/ 	.byte	0x03, 0x38
        /*103e*/ 	.short	0x0010


	//----- nvinfo : EIATTR_EXIT_INSTR_OFFSETS
	.align		4
        /*1040*/ 	.byte	0x04, 0x1c
        /*1042*/ 	.short	(.L_32 - .L_31)


	//   ....[0]....
.L_31:
        /*1044*/ 	.word	0x000014c0


	//   ....[1]....
        /*1048*/ 	.word	0x00001520


	//   ....[2]....
        /*104c*/ 	.word	0x0000f160


	//   ....[3]....
        /*1050*/ 	.word	0x0000f190


	//   ....[4]....
        /*1054*/ 	.word	0x000102f0


	//----- nvinfo : EIATTR_MAX_THREADS
	.align		4
.L_32:
        /*1058*/ 	.byte	0x04, 0x05
        /*105a*/ 	.short	(.L_34 - .L_33)
.L_33:
        /*105c*/ 	.word	0x00000180
        /*1060*/ 	.word	0x00000001
        /*1064*/ 	.word	0x00000001


	//----- nvinfo : EIATTR_CRS_STACK_SIZE
	.align		4
.L_34:
        /*1068*/ 	.byte	0x04, 0x1e
        /*106a*/ 	.short	(.L_36 - .L_35)
.L_35:
        /*106c*/ 	.word	0x00000000


	//----- nvinfo : EIATTR_CBANK_PARAM_SIZE
	.align		4
.L_36:
        /*1070*/ 	.byte	0x03, 0x19
        /*1072*/ 	.short	0x0470


	//----- nvinfo : EIATTR_PARAM_CBANK
	.align		4
        /*1074*/ 	.byte	0x04, 0x0a
        /*1076*/ 	.short	(.L_38 - .L_37)
	.align		4
.L_37:
        /*1078*/ 	.word	index@(.nv.constant0._ZN7cutlass13device_kernelINS_4gemm6kernel13GemmUniversalIN4cute5tupleIJiiiiEEENS1_10collective13CollectiveMmaINS1_37MainloopSm90TmaGmmaWarpSpecializedFP8ILi5ENS5_IJNS4_1CILi1EEENSA_ILi2EEESB_EEENS1_32KernelTmaWarpSpecializedPingpongEEENS5_IJNSA_ILi64EEENSA_ILi256EEENSA_ILi128EEEEEENS_12float_e5m2_tENS5_IJlSB_lEEESK_SL_NS4_8TiledMMAINS4_8MMA_AtomIJNS4_4SM904GMMA31MMA_64x256x32_F32E5M2E5M2_SS_TNILNSP_7ScaleInE1ELSR_1EEEEEENS4_6LayoutINS5_IJSB_SB_SB_EEENS5_IJNSA_ILi0EEESW_SW_EEEEENS5_IJNS4_10UnderscoreESZ_SZ_EEEEENS4_23SM90_TMA_LOAD_MULTICASTENS4_14ComposedLayoutINS4_7SwizzleILi3ELi4ELi3EEENS4_18smem_ptr_flag_bitsILi8EEENSU_INS5_IJNSA_ILi8EEESI_EEENS5_IJSI_SB_EEEEEEEvNS4_8identityENS4_13SM90_TMA_LOADES1C_vS1D_EENS_8epilogue10collective6detail29Sm90TmaWarpSpecializedAdapterINS1H_15DefaultEpilogueISK_SL_SL_NS1G_6thread17LinearCombinationISK_Li1EffLNS1L_9ScaleType4KindE0ELNS_15FloatRoundStyleE2ESK_EENS1_15EpilogueDefaultEEEEEvvEEEEvNT_6ParamsE)
        /*107c*/ 	.short	0x0210
        /*107e*/ 	.short	0x0470


	//----- nvinfo : EIATTR_SW_WAR
	.align		4
.L_38:
        /*1080*/ 	.byte	0x04, 0x36
        /*1082*/ 	.short	(.L_40 - .L_39)
.L_39:
        /*1084*/ 	.word	0x00000008
.L_40:


//--------------------- .nv.callgraph             --------------------------
	.section	.nv.callgraph,"",@"SHT_CUDA_CALLGRAPH"
	.align	4
	.sectionentsize	8
	.align		4
        /*0000*/ 	.word	0x00000000
	.align		4
        /*0004*/ 	.word	0xffffffff
	.align		4
        /*0008*/ 	.word	0x00000000
	.align		4
        /*000c*/ 	.word	0xfffffffe
	.align		4
        /*0010*/ 	.word	0x00000000
	.align		4
        /*0014*/ 	.word	0xfffffffd
	.align		4
        /*0018*/ 	.word	0x00000000
	.align		4
        /*001c*/ 	.word	0xfffffffc


//--------------------- .nv.constant4             --------------------------
	.section	.nv.constant4,"a",@progbits
	.align	8
	.align		8
.nv.constant4:
        /*0000*/ 	.dword	_ZN39_INTERNAL_580ea4ec_4_k_cu_3226decf_41214cuda3std3__45__cpo5beginE
	.align		8
        /*0008*/ 	.dword	_ZN39_INTERNAL_580ea4ec_4_k_cu_3226decf_41214cuda3std3__45__cpo3endE
	.align		8
        /*0010*/ 	.dword	_ZN39_INTERNAL_580ea4ec_4_k_cu_3226decf_41214cuda3std3__45__cpo6cbeginE
	.align		8
        /*0018*/ 	.dword	_ZN39_INTERNAL_580ea4ec_4_k_cu_3226decf_41214cuda3std3__45__cpo4cendE
	.align		8
        /*0020*/ 	.dword	_ZN39_INTERNAL_580ea4ec_4_k_cu_3226decf_41214cuda3std3__441_GLOBAL__N__580ea4ec_4_k_cu_3226decf_41216ignoreE
	.align		8
        /*0028*/ 	.dword	_ZN39_INTERNAL_580ea4ec_4_k_cu_3226decf_41214cuda3std3__419piecewise_constructE
	.align		8
        /*0030*/ 	.dword	_ZN39_INTERNAL_580ea4ec_4_k_cu_3226decf_41214cuda3std3__48in_placeE
	.align		8
        /*0038*/ 	.dword	_ZN39_INTERNAL_580ea4ec_4_k_cu_3226decf_41214cuda3std6ranges3__45__cpo4swapE
	.align		8
        /*0040*/ 	.dword	_ZN39_INTERNAL_580ea4ec_4_k_cu_3226decf_41214cuda3std6ranges3__45__cpo9iter_moveE
	.align		8
        /*0048*/ 	.dword	_ZN39_INTERNAL_580ea4ec_4_k_cu_3226decf_41214cute7productE
	.align		8
        /*0050*/ 	.dword	_ZN39_INTERNAL_580ea4ec_4_k_cu_3226decf_41214cute1_E


//--------------------- .text._ZN7cutlass13device_kernelINS_4gemm6kernel13GemmUniversalIN4cute5tupleIJiiiiEEENS1_10collective13CollectiveMmaINS1_37MainloopSm90TmaGmmaWarpSpecializedFP8ILi5ENS5_IJNS4_1CILi1EEENSA_ILi2EEESB_EEENS1_32KernelTmaWarpSpecializedPingpongEEENS5_IJNSA_ILi64EEENSA_ILi256EEENSA_ILi128EEEEEENS_12float_e5m2_tENS5_IJlSB_lEEESK_SL_NS4_8TiledMMAINS4_8MMA_AtomIJNS4_4SM904GMMA31MMA_64x256x32_F32E5M2E5M2_SS_TNILNSP_7ScaleInE1ELSR_1EEEEEENS4_6LayoutINS5_IJSB_SB_SB_EEENS5_IJNSA_ILi0EEESW_SW_EEEEENS5_IJNS4_10UnderscoreESZ_SZ_EEEEENS4_23SM90_TMA_LOAD_MULTICASTENS4_14ComposedLayoutINS4_7SwizzleILi3ELi4ELi3EEENS4_18smem_ptr_flag_bitsILi8EEENSU_INS5_IJNSA_ILi8EEESI_EEENS5_IJSI_SB_EEEEEEEvNS4_8identityENS4_13SM90_TMA_LOADES1C_vS1D_EENS_8epilogue10collective6detail29Sm90TmaWarpSpecializedAdapterINS1H_15DefaultEpilogueISK_SL_SL_NS1G_6thread17LinearCombinationISK_Li1EffLNS1L_9ScaleType4KindE0ELNS_15FloatRoundStyleE2ESK_EENS1_15EpilogueDefaultEEEEEvvEEEEvNT_6ParamsE --------------------------
	.section	.text._ZN7cutlass13device_kernelINS_4gemm6kernel13GemmUniversalIN4cute5tupleIJiiiiEEENS1_10collective13CollectiveMmaINS1_37MainloopSm90TmaGmmaWarpSpecializedFP8ILi5ENS5_IJNS4_1CILi1EEENSA_ILi2EEESB_EEENS1_32KernelTmaWarpSpecializedPingpongEEENS5_IJNSA_ILi64EEENSA_ILi256EEENSA_ILi128EEEEEENS_12float_e5m2_tENS5_IJlSB_lEEESK_SL_NS4_8TiledMMAINS4_8MMA_AtomIJNS4_4SM904GMMA31MMA_64x256x32_F32E5M2E5M2_SS_TNILNSP_7ScaleInE1ELSR_1EEEEEENS4_6LayoutINS5_IJSB_SB_SB_EEENS5_IJNSA_ILi0EEESW_SW_EEEEENS5_IJNS4_10UnderscoreESZ_SZ_EEEEENS4_23SM90_TMA_LOAD_MULTICASTENS4_14ComposedLayoutINS4_7SwizzleILi3ELi4ELi3EEENS4_18smem_ptr_flag_bitsILi8EEENSU_INS5_IJNSA_ILi8EEESI_EEENS5_IJSI_SB_EEEEEEEvNS4_8identityENS4_13SM90_TMA_LOADES1C_vS1D_EENS_8epilogue10collective6detail29Sm90TmaWarpSpecializedAdapterINS1H_15DefaultEpilogueISK_SL_SL_NS1G_6thread17LinearCombinationISK_Li1EffLNS1L_9ScaleType4KindE0ELNS_15FloatRoundStyleE2ESK_EENS1_15EpilogueDefaultEEEEEvvEEEEvNT_6ParamsE,"ax",@progbits
	.align	128
.text._ZN7cutlass13device_kernelINS_4gemm6kernel13GemmUniversalIN4cute5tupleIJiiiiEEENS1_10collective13CollectiveMmaINS1_37MainloopSm90TmaGmmaWarpSpecializedFP8ILi5ENS5_IJNS4_1CILi1EEENSA_ILi2EEESB_EEENS1_32KernelTmaWarpSpecializedPingpongEEENS5_IJNSA_ILi64EEENSA_ILi256EEENSA_ILi128EEEEEENS_12float_e5m2_tENS5_IJlSB_lEEESK_SL_NS4_8TiledMMAINS4_8MMA_AtomIJNS4_4SM904GMMA31MMA_64x256x32_F32E5M2E5M2_SS_TNILNSP_7ScaleInE1ELSR_1EEEEEENS4_6LayoutINS5_IJSB_SB_SB_EEENS5_IJNSA_ILi0EEESW_SW_EEEEENS5_IJNS4_10UnderscoreESZ_SZ_EEEEENS4_23SM90_TMA_LOAD_MULTICASTENS4_14ComposedLayoutINS4_7SwizzleILi3ELi4ELi3EEENS4_18smem_ptr_flag_bitsILi8EEENSU_INS5_IJNSA_ILi8EEESI_EEENS5_IJSI_SB_EEEEEEEvNS4_8identityENS4_13SM90_TMA_LOADES1C_vS1D_EENS_8epilogue10collective6detail29Sm90TmaWarpSpecializedAdapterINS1H_15DefaultEpilogueISK_SL_SL_NS1G_6thread17LinearCombinationISK_Li1EffLNS1L_9ScaleType4KindE0ELNS_15FloatRoundStyleE2ESK_EENS1_15EpilogueDefaultEEEEEvvEEEEvNT_6ParamsE:
        .type           _ZN7cutlass13device_kernelINS_4gemm6kernel13GemmUniversalIN4cute5tupleIJiiiiEEENS1_10collective13CollectiveMmaINS1_37MainloopSm90TmaGmmaWarpSpecializedFP8ILi5ENS5_IJNS4_1CILi1EEENSA_ILi2EEESB_EEENS1_32KernelTmaWarpSpecializedPingpongEEENS5_IJNSA_ILi64EEENSA_ILi256EEENSA_ILi128EEEEEENS_12float_e5m2_tENS5_IJlSB_lEEESK_SL_NS4_8TiledMMAINS4_8MMA_AtomIJNS4_4SM904GMMA31MMA_64x256x32_F32E5M2E5M2_SS_TNILNSP_7ScaleInE1ELSR_1EEEEEENS4_6LayoutINS5_IJSB_SB_SB_EEENS5_IJNSA_ILi0EEESW_SW_EEEEENS5_IJNS4_10UnderscoreESZ_SZ_EEEEENS4_23SM90_TMA_LOAD_MULTICASTENS4_14ComposedLayoutINS4_7SwizzleILi3ELi4ELi3EEENS4_18smem_ptr_flag_bitsILi8EEENSU_INS5_IJNSA_ILi8EEESI_EEENS5_IJSI_SB_EEEEEEEvNS4_8identityENS4_13SM90_TMA_LOADES1C_vS1D_EENS_8epilogue10collective6detail29Sm90TmaWarpSpecializedAdapterINS1H_15DefaultEpilogueISK_SL_SL_NS1G_6thread17LinearCombinationISK_Li1EffLNS1L_9ScaleType4KindE0ELNS_15FloatRoundStyleE2ESK_EENS1_15EpilogueDefaultEEEEEvvEEEEvNT_6ParamsE,@function
        .size           _ZN7cutlass13device_kernelINS_4gemm6kernel13GemmUniversalIN4cute5tupleIJiiiiEEENS1_10collective13CollectiveMmaINS1_37MainloopSm90TmaGmmaWarpSpecializedFP8ILi5ENS5_IJNS4_1CILi1EEENSA_ILi2EEESB_EEENS1_32KernelTmaWarpSpecializedPingpongEEENS5_IJNSA_ILi64EEENSA_ILi256EEENSA_ILi128EEEEEENS_12float_e5m2_tENS5_IJlSB_lEEESK_SL_NS4_8TiledMMAINS4_8MMA_AtomIJNS4_4SM904GMMA31MMA_64x256x32_F32E5M2E5M2_SS_TNILNSP_7ScaleInE1ELSR_1EEEEEENS4_6LayoutINS5_IJSB_SB_SB_EEENS5_IJNSA_ILi0EEESW_SW_EEEEENS5_IJNS4_10UnderscoreESZ_SZ_EEEEENS4_23SM90_TMA_LOAD_MULTICASTENS4_14ComposedLayoutINS4_7SwizzleILi3ELi4ELi3EEENS4_18smem_ptr_flag_bitsILi8EEENSU_INS5_IJNSA_ILi8EEESI_EEENS5_IJSI_SB_EEEEEEEvNS4_8identityENS4_13SM90_TMA_LOADES1C_vS1D_EENS_8epilogue10collective6detail29Sm90TmaWarpSpecializedAdapterINS1H_15DefaultEpilogueISK_SL_SL_NS1G_6thread17LinearCombinationISK_Li1EffLNS1L_9ScaleType4KindE0ELNS_15FloatRoundStyleE2ESK_EENS1_15EpilogueDefaultEEEEEvvEEEEvNT_6ParamsE,(.L_x_338 - _ZN7cutlass13device_kernelINS_4gemm6kernel13GemmUniversalIN4cute5tupleIJiiiiEEENS1_10collective13CollectiveMmaINS1_37MainloopSm90TmaGmmaWarpSpecializedFP8ILi5ENS5_IJNS4_1CILi1EEENSA_ILi2EEESB_EEENS1_32KernelTmaWarpSpecializedPingpongEEENS5_IJNSA_ILi64EEENSA_ILi256EEENSA_ILi128EEEEEENS_12float_e5m2_tENS5_IJlSB_lEEESK_SL_NS4_8TiledMMAINS4_8MMA_AtomIJNS4_4SM904GMMA31MMA_64x256x32_F32E5M2E5M2_SS_TNILNSP_7ScaleInE1ELSR_1EEEEEENS4_6LayoutINS5_IJSB_SB_SB_EEENS5_IJNSA_ILi0EEESW_SW_EEEEENS5_IJNS4_10UnderscoreESZ_SZ_EEEEENS4_23SM90_TMA_LOAD_MULTICASTENS4_14ComposedLayoutINS4_7SwizzleILi3ELi4ELi3EEENS4_18smem_ptr_flag_bitsILi8EEENSU_INS5_IJNSA_ILi8EEESI_EEENS5_IJSI_SB_EEEEEEEvNS4_8identityENS4_13SM90_TMA_LOADES1C_vS1D_EENS_8epilogue10collective6detail29Sm90TmaWarpSpecializedAdapterINS1H_15DefaultEpilogueISK_SL_SL_NS1G_6thread17LinearCombinationISK_Li1EffLNS1L_9ScaleType4KindE0ELNS_15FloatRoundStyleE2ESK_EENS1_15EpilogueDefaultEEEEEvvEEEEvNT_6ParamsE)
        .other          _ZN7cutlass13device_kernelINS_4gemm6kernel13GemmUniversalIN4cute5tupleIJiiiiEEENS1_10collective13CollectiveMmaINS1_37MainloopSm90TmaGmmaWarpSpecializedFP8ILi5ENS5_IJNS4_1CILi1EEENSA_ILi2EEESB_EEENS1_32KernelTmaWarpSpecializedPingpongEEENS5_IJNSA_ILi64EEENSA_ILi256EEENSA_ILi128EEEEEENS_12float_e5m2_tENS5_IJlSB_lEEESK_SL_NS4_8TiledMMAINS4_8MMA_AtomIJNS4_4SM904GMMA31MMA_64x256x32_F32E5M2E5M2_SS_TNILNSP_7ScaleInE1ELSR_1EEEEEENS4_6LayoutINS5_IJSB_SB_SB_EEENS5_IJNSA_ILi0EEESW_SW_EEEEENS5_IJNS4_10UnderscoreESZ_SZ_EEEEENS4_23SM90_TMA_LOAD_MULTICASTENS4_14ComposedLayoutINS4_7SwizzleILi3ELi4ELi3EEENS4_18smem_ptr_flag_bitsILi8EEENSU_INS5_IJNSA_ILi8EEESI_EEENS5_IJSI_SB_EEEEEEEvNS4_8identityENS4_13SM90_TMA_LOADES1C_vS1D_EENS_8epilogue10collective6detail29Sm90TmaWarpSpecializedAdapterINS1H_15DefaultEpilogueISK_SL_SL_NS1G_6thread17LinearCombinationISK_Li1EffLNS1L_9ScaleType4KindE0ELNS_15FloatRoundStyleE2ESK_EENS1_15EpilogueDefaultEEEEEvvEEEEvNT_6ParamsE,@"STO_CUDA_ENTRY STV_DEFAULT"
_ZN7cutlass13device_kernelINS_4gemm6kernel13GemmUniversalIN4cute5tupleIJiiiiEEENS1_10collective13CollectiveMmaINS1_37MainloopSm90TmaGmmaWarpSpecializedFP8ILi5ENS5_IJNS4_1CILi1EEENSA_ILi2EEESB_EEENS1_32KernelTmaWarpSpecializedPingpongEEENS5_IJNSA_ILi64EEENSA_ILi256EEENSA_ILi128EEEEEENS_12float_e5m2_tENS5_IJlSB_lEEESK_SL_NS4_8TiledMMAINS4_8MMA_AtomIJNS4_4SM904GMMA31MMA_64x256x32_F32E5M2E5M2_SS_TNILNSP_7ScaleInE1ELSR_1EEEEEENS4_6LayoutINS5_IJSB_SB_SB_EEENS5_IJNSA_ILi0EEESW_SW_EEEEENS5_IJNS4_10UnderscoreESZ_SZ_EEEEENS4_23SM90_TMA_LOAD_MULTICASTENS4_14ComposedLayoutINS4_7SwizzleILi3ELi4ELi3EEENS4_18smem_ptr_flag_bitsILi8EEENSU_INS5_IJNSA_ILi8EEESI_EEENS5_IJSI_SB_EEEEEEEvNS4_8identityENS4_13SM90_TMA_LOADES1C_vS1D_EENS_8epilogue10collective6detail29Sm90TmaWarpSpecializedAdapterINS1H_15DefaultEpilogueISK_SL_SL_NS1G_6thread17LinearCombinationISK_Li1EffLNS1L_9ScaleType4KindE0ELNS_15FloatRoundStyleE2ESK_EENS1_15EpilogueDefaultEEEEEvvEEEEvNT_6ParamsE:
[----:B------:R-:W0:Y:S02]  /*0000*/  LDC R1, c[0x0][0x28] ;  /* 0x00000a00ff017b82 */ /* 0x000e240000000800 */
[----:B0-----:R-:W-:Y:S01]  /*0010*/  VIADD R1, R1, 0xfffffef0 ;  /* 0xfffffef001017836 */ /* 0x001fe20000000000 */
[----:B------:R-:W0:Y:S01]  /*0020*/  S2R R3, SR_TID.X ;  /* 0x0000000000037919 */ /* 0x000e220000002100 */
[----:B------:R-:W-:Y:S01]  /*0030*/  ELECT P0, URZ, PT ;  /* 0x00000000003f782f */ /* 0x000fe20003800000 */
[----:B------:R-:W-:Y:S01]  /*0040*/  BSSY B0, `(.L_x_0) ;  /* 0x0000014000007945 */ /* 0x000fe20003800000 */
[--C-:B0-----:R-:W-:Y:S02]  /*0050*/  SHF.R.U32.HI R0, RZ, 0x5, R3.reuse ;  /* 0x00000005ff007819 */ /* 0x101fe40000011603 */
[----:B------:R-:W-:-:S03]  /*0060*/  SHF.R.U32.HI R5, RZ, 0x7, R3 ;  /* 0x00000007ff057819 */ /* 0x000fc60000011603 */
[----:B------:R-:W0:Y:S02]  /*0070*/  SHFL.IDX PT, R2, R0, RZ, 0x1f ;  /* 0x00001fff00027589 */ /* 0x000e2400000e0000 */
[----:B0-----:R-:W-:Y:S02]  /*0080*/  R2UR UR6, R2 ;  /* 0x00000000020672ca */ /* 0x001fe400000e0000 */
[----:B------:R0:W1:Y:S11]  /*0090*/  SHFL.IDX PT, R2, R5, RZ, 0x1f ;  /* 0x00001fff05027589 */ /* 0x00007600000e0000 */
[----:B------:R-:W-:-:S02]  /*00a0*/  USHF.R.S32.HI UR4, URZ, 0x1f, UR6 ;  /* 0x0000001f3f047899 */ /* 0x000fc40008011406 */
[----:B------:R-:W-:Y:S02]  /*00b0*/  ISETP.NE.OR P0, PT, RZ, UR6, !P0 ;  /* 0x00000006ff007c0c */ /* 0x000fe4000c705670 */
[----:B------:R-:W-:-:S04]  /*00c0*/  ULEA.HI UR4, UR4, UR6, URZ, 0x2 ;  /* 0x0000000604047291 */ /* 0x000fc8000f8f103f */
[----:B------:R-:W-:-:S04]  /*00d0*/  ULOP3.LUT UR4, UR4, 0xfffffffc, URZ, 0xc0, !UPT ;  /* 0xfffffffc04047892 */ /* 0x000fc8000f8ec03f */
[----:B------:R-:W-:-:S03]  /*00e0*/  UIADD3 UR6, UR6, -UR4, URZ ;  /* 0x8000000406067290 */ /* 0x000fc6000fffe03f */
[----:B01----:R-:W-:Y:S09]  /*00f0*/  @P0 BRA `(.L_x_1) ;  /* 0x0000000000200947 */ /* 0x003ff20003800000 */
[----:B------:R-:W-:Y:S02]  /*0100*/  ULDC.64 UR4, c[0x0][0x198] ;  /* 0x0000660000047ab9 */ /* 0x000fe40000000a00 */
[----:B------:R-:W-:Y:S02]  /*0110*/  UIADD3 UR8, UP0, UR4, 0xf0, URZ ;  /* 0x000000f004087890 */ /* 0x000fe4000ff1e03f */
[----:B------:R-:W-:Y:S02]  /*0120*/  UIADD3 UR4, UP1, UR4, 0x1f0, URZ ;  /* 0x000001f004047890 */ /* 0x000fe4000ff3e03f */
[----:B------:R-:W-:Y:S02]  /*0130*/  UIADD3.X UR9, URZ, UR5, URZ, UP0, !UPT ;  /* 0x000000053f097290 */ /* 0x000fe400087fe43f */
[----:B------:R-:W-:-:S07]  /*0140*/  UIADD3.X UR5, URZ, UR5, URZ, UP1, !UPT ;  /* 0x000000053f057290 */ /* 0x000fce0008ffe43f */
[----:B------:R0:W-:Y:S02]  /*0150*/  UTMACCTL.PF [UR8] ;  /* 0x00000000080079b9 */ /* 0x0001e40008040000 */
[----:B------:R0:W-:Y:S02]  /*0160*/  UTMACCTL.PF [UR4] ;  /* 0x00000000040079b9 */ /* 0x0001e40008040000 */
[----:B0-----:R-:W-:Y:S01]  /*0170*/  NOP ;  /* 0x0000000000007918 */ /* 0x001fe20000000000 */
.L_x_1:
[----:B------:R-:W-:Y:S05]  /*0180*/  BSYNC B0 ;  /* 0x0000000000007941 */ /* 0x000fea0003800000 */
.L_x_0:
[----:B------:R-:W0:Y:S01]  /*0190*/  SHFL.IDX PT, R6, R0, RZ, 0x1f ;  /* 0x00001fff00067589 */ /* 0x000e2200000e0000 */
[----:B------:R-:W-:Y:S01]  /*01a0*/  R2UR UR13, R2 ;  /* 0x00000000020d72ca */ /* 0x000fe200000e0000 */
[----:B------:R-:W-:-:S04]  /*01b0*/  UISETP.NE.AND UP0, UPT, UR6, 0x3, UPT ;  /* 0x000000030600788c */ /* 0x000fc8000bf05270 */
[----:B------:R-:W-:-:S08]  /*01c0*/  UISETP.EQ.OR UP0, UPT, UR6, URZ, !UP0 ;  /* 0x0000003f0600728c */ /* 0x000fd0000c702670 */
[----:B------:R-:W-:Y:S02]  /*01d0*/  UIADD3 UR12, UR13, -0x1, URZ ;  /* 0xffffffff0d0c7890 */ /* 0x000fe4000fffe03f */
[----:B------:R-:W-:Y:S02]  /*01e0*/  UISETP.EQ.AND UP0, UPT, UR13, URZ, UP0 ;  /* 0x0000003f0d00728c */ /* 0x000fe40008702270 */
[----:B------:R-:W-:Y:S02]  /*01f0*/  UISETP.GE.U32.AND UP1, UPT, UR12, 0x2, UPT ;  /* 0x000000020c00788c */ /* 0x000fe4000bf26070 */
[----:B------:R-:W-:Y:S01]  /*0200*/  USEL UR15, URZ, 0x1, !UP0 ;  /* 0x000000013f0f7887 */ /* 0x000fe2000c000000 */
[----:B0-----:R-:W-:-:S03]  /*0210*/  ISETP.NE.AND P0, PT, R6, RZ, PT ;  /* 0x000000ff0600720c */ /* 0x001fc60003f05270 */
[----:B------:R-:W-:-:S10]  /*0220*/  USEL UR15, UR15, 0x2, UP1 ;  /* 0x000000020f0f7887 */ /* 0x000fd40008800000 */
[----:B------:R-:W-:Y:S05]  /*0230*/  @P0 BRA `(.L_x_2) ;  /* 0x0000000000600947 */ /* 0x000fea0003800000 */
[----:B------:R-:W0:Y:S01]  /*0240*/  S2UR UR7, SR_CgaCtaId ;  /* 0x00000000000779c3 */ /* 0x000e220000008800 */
[----:B------:R-:W-:Y:S01]  /*0250*/  UMOV UR4, 0x400 ;  /* 0x0000040000047882 */ /* 0x000fe20000000000 */
[----:B------:R-:W-:Y:S01]  /*0260*/  UMOV UR5, 0x1 ;  /* 0x0000000100057882 */ /* 0x000fe20000000000 */
[----:B------:R-:W-:Y:S01]  /*0270*/  UMOV UR8, 0x2 ;  /* 0x0000000200087882 */ /* 0x000fe20000000000 */
[----:B------:R-:W-:Y:S01]  /*0280*/  ELECT P0, URZ, PT ;  /* 0x00000000003f782f */ /* 0x000fe20003800000 */
[----:B------:R-:W-:-:S04]  /*0290*/  UIADD3 UR8, -UR8, 0x100000, URZ ;  /* 0x0010000008087890 */ /* 0x000fc8000fffe13f */
[----:B------:R-:W-:Y:S02]  /*02a0*/  USHF.L.U32 UR9, UR8, 0xb, URZ ;  /* 0x0000000b08097899 */ /* 0x000fe4000800063f */
[----:B------:R-:W-:Y:S02]  /*02b0*/  USHF.L.U32 UR8, UR8, 0x1, URZ ;  /* 0x0000000108087899 */ /* 0x000fe4000800063f */
[----:B0-----:R-:W-:Y:S02]  /*02c0*/  ULEA UR7, UR7, UR4, 0x18 ;  /* 0x0000000407077291 */ /* 0x001fe4000f8ec03f */
[----:B------:R-:W-:-:S04]  /*02d0*/  UIADD3 UR4, -UR5, 0x100000, URZ ;  /* 0x0010000005047890 */ /* 0x000fc8000fffe13f */
[----:B------:R-:W-:Y:S02]  /*02e0*/  USHF.L.U32 UR5, UR4, 0xb, URZ ;  /* 0x0000000b04057899 */ /* 0x000fe4000800063f */
[----:B------:R-:W-:Y:S01]  /*02f0*/  USHF.L.U32 UR4, UR4, 0x1, URZ ;  /* 0x0000000104047899 */ /* 0x000fe2000800063f */
[----:B------:R-:W0:Y:S11]  /*0300*/  FENCE.VIEW.ASYNC.S ;  /* 0x00000000000073c6 */ /* 0x000e360000000000 */
[----:B0-----:R0:W1:Y:S01]  /*0310*/  SYNCS.EXCH.64 URZ, [UR7], UR4 ;  /* 0x00000004073f75b2 */ /* 0x0010620008000100 */
[----:B------:R0:W2:Y:S01]  /*0320*/  SYNCS.EXCH.64 URZ, [UR7+0x28], UR8 ;  /* 0x00002808073f75b2 */ /* 0x0000a20008000100 */
[----:B------:R0:W3:Y:S01]  /*0330*/  SYNCS.EXCH.64 URZ, [UR7+0x8], UR4 ;  /* 0x00000804073f75b2 */ /* 0x0000e20008000100 */
[----:B------:R0:W4:Y:S01]  /*0340*/  SYNCS.EXCH.64 URZ, [UR7+0x30], UR8 ;  /* 0x00003008073f75b2 */ /* 0x0001220008000100 */
[----:B------:R0:W0:Y:S01]  /*0350*/  SYNCS.EXCH.64 URZ, [UR7+0x10], UR4 ;  /* 0x00001004073f75b2 */ /* 0x0000220008000100 */
[----:B------:R0:W0:Y:S01]  /*0360*/  SYNCS.EXCH.64 URZ, [UR7+0x38], UR8 ;  /* 0x00003808073f75b2 */ /* 0x0000220008000100 */
[----:B------:R0:W0:Y:S01]  /*0370*/  SYNCS.EXCH.64 URZ, [UR7+0x18], UR4 ;  /* 0x00001804073f75b2 */ /* 0x0000220008000100 */
[----:B------:R0:W0:Y:S01]  /*0380*/  SYNCS.EXCH.64 URZ, [UR7+0x40], UR8 ;  /* 0x00004008073f75b2 */ /* 0x0000220008000100 */
[----:B------:R0:W0:Y:S01]  /*0390*/  SYNCS.EXCH.64 URZ, [UR7+0x20], UR4 ;  /* 0x00002004073f75b2 */ /* 0x0000220008000100 */
[----:B------:R0:W0:Y:S01]  /*03a0*/  SYNCS.EXCH.64 URZ, [UR7+0x48], UR8 ;  /* 0x00004808073f75b2 */ /* 0x0000220008000100 */
[----:B------:R-:W-:Y:S01]  /*03b0*/  NOP ;  /* 0x0000000000007918 */ /* 0x000fe20000000000 */
.L_x_2:
[----:B------:R-:W-:Y:S01]  /*03c0*/  SHF.R.S32.HI R2, RZ, 0x1f, R3 ;  /* 0x0000001fff027819 */ /* 0x000fe20000011403 */
[----:B------:R-:W5:Y:S01]  /*03d0*/  SHFL.IDX PT, R8, R0, RZ, 0x1f ;  /* 0x00001fff00087589 */ /* 0x000f6200000e0000 */
[----:B------:R-:W-:Y:S02]  /*03e0*/  ELECT P0, URZ, PT ;  /* 0x00000000003f782f */ /* 0x000fe40003800000 */
[----:B------:R-:W-:Y:S02]  /*03f0*/  SHF.R.S32.HI R9, RZ, 0x1f, R6 ;  /* 0x0000001fff097819 */ /* 0x000fe40000011406 */
[----:B------:R-:W-:Y:S02]  /*0400*/  ELECT P1, URZ, PT ;  /* 0x00000000003f782f */ /* 0x000fe40003820000 */
[----:B------:R-:W-:Y:S01]  /*0410*/  LEA.HI R2, R2, R3, RZ, 0x7 ;  /* 0x0000000302027211 */ /* 0x000fe200078f38ff */
[----:B------:R-:W1:Y:S01]  /*0420*/  SHFL.IDX PT, R10, R0, RZ, 0x1f ;  /* 0x00001fff000a7589 */ /* 0x000e6200000e0000 */
[----:B------:R-:W-:Y:S01]  /*0430*/  LEA.HI R9, R9, R6, RZ, 0x2 ;  /* 0x0000000609097211 */ /* 0x000fe200078f10ff */
[----:B------:R-:W2:Y:S01]  /*0440*/  S2UR UR14, SR_CTAID.X ;  /* 0x00000000000e79c3 */ /* 0x000ea20000002500 */
[----:B------:R-:W-:Y:S01]  /*0450*/  LOP3.LUT R2, R2, 0xffffff80, RZ, 0xc0, !PT ;  /* 0xffffff8002027812 */ /* 0x000fe200078ec0ff */
[----:B------:R-:W3:Y:S01]  /*0460*/  S2R R4, SR_CTAID.Y ;  /* 0x0000000000047919 */ /* 0x000ee20000002600 */
[----:B------:R-:W-:Y:S01]  /*0470*/  LOP3.LUT R9, R9, 0x3ffffffc, RZ, 0xc0, !PT ;  /* 0x3ffffffc09097812 */ /* 0x000fe200078ec0ff */
[----:B0-----:R-:W-:Y:S01]  /*0480*/  ULDC UR4, c[0x0][0x154] ;  /* 0x0000550000047ab9 */ /* 0x001fe20000000800 */
[----:B------:R-:W-:Y:S01]  /*0490*/  ULDC UR5, c[0x0][0x150] ;  /* 0x0000540000057ab9 */ /* 0x000fe20000000800 */
[----:B------:R-:W-:Y:S01]  /*04a0*/  IMAD.IADD R2, R3, 0x1, -R2 ;  /* 0x0000000103027824 */ /* 0x000fe200078e0a02 */
[----:B------:R-:W-:Y:S01]  /*04b0*/  UMOV UR9, 0x80 ;  /* 0x0000008000097882 */ /* 0x000fe20000000000 */
[----:B------:R-:W-:Y:S01]  /*04c0*/  IMAD.IADD R6, R6, 0x1, -R9 ;  /* 0x0000000106067824 */ /* 0x000fe200078e0a09 */
[----:B------:R-:W0:Y:S01]  /*04d0*/  LDC R15, c[0x0][0x148] ;  /* 0x00005200ff0f7b82 */ /* 0x000e220000000800 */
[----:B------:R-:W4:Y:S01]  /*04e0*/  SHFL.IDX PT, R9, R5, RZ, 0x1f ;  /* 0x00001fff05097589 */ /* 0x000f2200000e0000 */
[----:B------:R-:W-:Y:S01]  /*04f0*/  SHF.R.S32.HI R13, RZ, 0x1f, R2 ;  /* 0x0000001fff0d7819 */ /* 0x000fe20000011402 */
[----:B------:R-:W-:Y:S01]  /*0500*/  NOP ;  /* 0x0000000000007918 */ /* 0x000fe20000000000 */
[----:B------:R-:W-:Y:S01]  /*0510*/  NOP ;  /* 0x0000000000007918 */ /* 0x000fe20000000000 */
[----:B------:R-:W-:-:S02]  /*0520*/  ISETP.NE.AND P4, PT, RZ, UR13, PT ;  /* 0x0000000dff007c0c */ /* 0x000fc4000bf85270 */
[----:B------:R-:W-:Y:S02]  /*0530*/  LEA.HI R7, R13, R2, RZ, 0x3 ;  /* 0x000000020d077211 */ /* 0x000fe400078f18ff */
[----:B-----5:R-:W-:Y:S02]  /*0540*/  ISETP.NE.OR P0, PT, R8, RZ, !P0 ;  /* 0x000000ff0800720c */ /* 0x020fe40004705670 */
[--C-:B------:R-:W-:Y:S02]  /*0550*/  SHF.R.S32.HI R8, RZ, 0x3, R7.reuse ;  /* 0x00000003ff087819 */ /* 0x100fe40000011407 */
[----:B------:R-:W-:Y:S02]  /*0560*/  SHF.R.S32.HI R7, RZ, 0x1f, R7 ;  /* 0x0000001fff077819 */ /* 0x000fe40000011407 */
[----:B-1----:R-:W-:Y:S02]  /*0570*/  ISETP.NE.OR P1, PT, R10, RZ, !P1 ;  /* 0x000000ff0a00720c */ /* 0x002fe40004f25670 */
[----:B------:R-:W-:-:S04]  /*0580*/  LEA.HI R7, R7, R8, RZ, 0x2 ;  /* 0x0000000807077211 */ /* 0x000fc800078f10ff */
[----:B------:R-:W-:Y:S01]  /*0590*/  LOP3.LUT R7, R7, 0xfffffffc, RZ, 0xc0, !PT ;  /* 0xfffffffc07077812 */ /* 0x000fe200078ec0ff */
[----:B------:R-:W-:Y:S01]  /*05a0*/  VOTEU.ALL UP1, P0 ;  /* 0x00000000003f7886 */ /* 0x000fe20000020000 */
[----:B------:R-:W-:Y:S01]  /*05b0*/  VOTEU.ALL UP0, P0 ;  /* 0x00000000003f7886 */ /* 0x000fe20000000000 */
[----:B---3--:R-:W-:Y:S02]  /*05c0*/  I2FP.F32.U32 R0, R4 ;  /* 0x0000000400007245 */ /* 0x008fe40000201000 */
[----:B------:R-:W-:Y:S01]  /*05d0*/  IMAD.IADD R7, R8, 0x1, -R7 ;  /* 0x0000000108077824 */ /* 0x000fe200078e0a07 */
[----:B------:R-:W1:Y:S01]  /*05e0*/  @!UP1 S2UR UR8, SR_CgaCtaId ;  /* 0x00000000000899c3 */ /* 0x000e620000008800 */
[----:B------:R-:W-:Y:S01]  /*05f0*/  VOTEU.ALL UP2, P1 ;  /* 0x00000000003f7886 */ /* 0x000fe20000840000 */
[----:B------:R-:W-:Y:S01]  /*0600*/  @!UP1 UMOV UR7, 0x400 ;  /* 0x0000040000079882 */ /* 0x000fe20000000000 */
[----:B------:R-:W-:Y:S01]  /*0610*/  IMAD R6, R6, 0x4, R7 ;  /* 0x0000000406067824 */ /* 0x000fe200078e0207 */
[----:B------:R-:W-:Y:S01]  /*0620*/  VOTEU.ALL UP3, P1 ;  /* 0x00000000003f7886 */ /* 0x000fe20000860000 */
[----:B------:R-:W-:Y:S01]  /*0630*/  VOTEU.ALL UP4, P1 ;  /* 0x00000000003f7886 */ /* 0x000fe20000880000 */
[----:B------:R-:W-:Y:S01]  /*0640*/  @!UP2 UMOV UR10, 0x400 ;  /* 0x00000400000aa882 */ /* 0x000fe20000000000 */
[----:B------:R-:W-:Y:S01]  /*0650*/  IMAD.SHL.U32 R7, R6, 0x4, RZ ;  /* 0x0000000406077824 */ /* 0x000fe200078e00ff */
[----:B------:R-:W3:Y:S01]  /*0660*/  @!UP2 S2UR UR11, SR_CgaCtaId ;  /* 0x00000000000ba9c3 */ /* 0x000ee20000008800 */
[----:B------:R-:W-:Y:S01]  /*0670*/  VOTEU.ALL UP5, P1 ;  /* 0x00000000003f7886 */ /* 0x000fe200008a0000 */
[----:B----4-:R-:W-:-:S02]  /*0680*/  R2UR UR18, R9 ;  /* 0x00000000091272ca */ /* 0x010fc400000e0000 */
[----:B------:R-:W-:Y:S01]  /*0690*/  LOP3.LUT R11, R6, 0xc, R7, 0x78, !PT ;  /* 0x0000000c060b7812 */ /* 0x000fe200078e7807 */
[----:B------:R-:W-:Y:S01]  /*06a0*/  FMUL R7, R0, UR4 ;  /* 0x0000000400077c20 */ /* 0x000fe20008400000 */
[----:B--2---:R-:W-:Y:S01]  /*06b0*/  I2FP.F32.U32 R0, UR14 ;  /* 0x0000000e00007c45 */ /* 0x004fe20008201000 */
[----:B------:R-:W-:Y:S01]  /*06c0*/  UMOV UR4, 0x20 ;  /* 0x0000002000047882 */ /* 0x000fe20000000000 */
[----:B------:R-:W2:Y:S01]  /*06d0*/  LDC R8, c[0x0][0x140] ;  /* 0x00005000ff087b82 */ /* 0x000ea20000000800 */
[----:B------:R4:W-:Y:S02]  /*06e0*/  STL [R1+0x74], R11 ;  /* 0x0000740b01007387 */ /* 0x0009e40000100800 */
[----:B------:R-:W-:Y:S01]  /*06f0*/  FMUL R0, R0, UR5 ;  /* 0x0000000500007c20 */ /* 0x000fe20008400000 */
[----:B------:R-:W5:Y:S01]  /*0700*/  F2I.U32.TRUNC.NTZ R7, R7 ;  /* 0x0000000700077305 */ /* 0x000f62000020f000 */
[----:B------:R-:W-:-:S04]  /*0710*/  @!UP1 UIADD3 UR4, -UR4, 0x100000, URZ ;  /* 0x0010000004049890 */ /* 0x000fc8000fffe13f */
[----:B------:R-:W-:Y:S02]  /*0720*/  @!UP1 USHF.L.U32 UR5, UR4, 0xb, URZ ;  /* 0x0000000b04059899 */ /* 0x000fe4000800063f */
[----:B------:R-:W-:Y:S01]  /*0730*/  @!UP1 USHF.L.U32 UR4, UR4, 0x1, URZ ;  /* 0x0000000104049899 */ /* 0x000fe2000800063f */
[----:B------:R-:W4:Y:S01]  /*0740*/  LDC R6, c[0x0][0x144] ;  /* 0x00005100ff067b82 */ /* 0x000f220000000800 */
[----:B-1----:R-:W-:Y:S02]  /*0750*/  @!UP1 ULEA UR7, UR8, UR7, 0x18 ;  /* 0x0000000708079291 */ /* 0x002fe4000f8ec03f */
[----:B------:R-:W-:-:S04]  /*0760*/  @!UP2 UIADD3 UR8, -UR9, 0x100000, URZ ;  /* 0x001000000908a890 */ /* 0x000fc8000fffe13f */
[----:B------:R-:W-:Y:S02]  /*0770*/  @!UP2 USHF.L.U32 UR9, UR8, 0xb, URZ ;  /* 0x0000000b0809a899 */ /* 0x000fe4000800063f */
[----:B------:R-:W-:Y:S01]  /*0780*/  @!UP2 USHF.L.U32 UR8, UR8, 0x1, URZ ;  /* 0x000000010808a899 */ /* 0x000fe2000800063f */
[----:B------:R-:W1:Y:S01]  /*0790*/  F2I.U32.TRUNC.NTZ R0, R0 ;  /* 0x0000000000007305 */ /* 0x000e62000020f000 */
[----:B------:R-:W-:Y:S01]  /*07a0*/  VOTEU.ALL UP1, P0 ;  /* 0x00000000003f7886 */ /* 0x000fe20000020000 */
[----:B------:R-:W-:Y:S01]  /*07b0*/  LOP3.LUT P0, RZ, R2, 0x7, RZ, 0xc0, !PT ;  /* 0x0000000702ff7812 */ /* 0x000fe2000780c0ff */
[----:B---3--:R-:W-:Y:S01]  /*07c0*/  @!UP2 ULEA UR10, UR11, UR10, 0x18 ;  /* 0x0000000a0b0aa291 */ /* 0x008fe2000f8ec03f */
[----:B------:R-:W-:Y:S01]  /*07d0*/  VOTEU.ALL UP2, P1 ;  /* 0x00000000003f7886 */ /* 0x000fe20000840000 */
[----:B-----5:R-:W-:Y:S01]  /*07e0*/  IMAD.MOV R18, RZ, RZ, -R7 ;  /* 0x000000ffff127224 */ /* 0x020fe200078e0a07 */
[----:B------:R-:W-:Y:S01]  /*07f0*/  ISETP.LT.U32.AND P0, PT, R11, 0x2, !P0 ;  /* 0x000000020b00780c */ /* 0x000fe20004701070 */
[----:B------:R-:W3:Y:S02]  /*0800*/  FENCE.VIEW.ASYNC.S ;  /* 0x00000000000073c6 */ /* 0x000ee40000000000 */
[----:B---3--:R3:W3:Y:S01]  /*0810*/  @!UP0 SYNCS.EXCH.64 URZ, [UR7+0x80], UR4 ;  /* 0x00008004073f85b2 */ /* 0x0086e20008000100 */
[----:B--2---:R-:W-:Y:S01]  /*0820*/  ISETP.EQ.U32.AND P2, PT, R8, 0x1, PT ;  /* 0x000000010800780c */ /* 0x004fe20003f42070 */
[----:B-1----:R-:W-:-:S02]  /*0830*/  IMAD.MOV R7, RZ, RZ, -R0 ;  /* 0x000000ffff077224 */ /* 0x002fc400078e0a00 */
[----:B0-----:R-:W-:Y:S02]  /*0840*/  IMAD R0, R15, R18, R4 ;  /* 0x000000120f007224 */ /* 0x001fe400078e0204 */
[----:B----4-:R-:W-:-:S03]  /*0850*/  IMAD R14, R6, R7, UR14 ;  /* 0x0000000e060e7e24 */ /* 0x010fc6000f8e0207 */
[----:B------:R-:W-:Y:S01]  /*0860*/  ISETP.NE.AND P1, PT, R0, R11, PT ;  /* 0x0000000b0000720c */ /* 0x000fe20003f25270 */
[----:B------:R0:W1:Y:S01]  /*0870*/  @!UP1 SYNCS.EXCH.64 URZ, [UR7+0x88], UR4 ;  /* 0x00008804073f95b2 */ /* 0x0000620008000100 */
[----:B------:R-:W-:Y:S02]  /*0880*/  NOP ;  /* 0x0000000000007918 */ /* 0x000fe40000000000 */
[----:B------:R-:W-:-:S04]  /*0890*/  ISETP.EQ.OR P1, PT, R14, RZ, !P1 ;  /* 0x000000ff0e00720c */ /* 0x000fc80004f22670 */
[----:B------:R-:W-:Y:S01]  /*08a0*/  PLOP3.LUT P0, PT, P0, P1, PT, 0x80, 0x0 ;  /* 0x000000000000781c */ /* 0x000fe20000703070 */
[----:B------:R0:W2:Y:S01]  /*08b0*/  @!UP2 SYNCS.EXCH.64 URZ, [UR10+0x60], UR8 ;  /* 0x000060080a3fa5b2 */ /* 0x0000a20008000100 */
[----:B------:R0:W4:Y:S01]  /*08c0*/  @!UP3 SYNCS.EXCH.64 URZ, [UR10+0x68], UR8 ;  /* 0x000068080a3fb5b2 */ /* 0x0001220008000100 */
[----:B------:R0:W0:Y:S01]  /*08d0*/  @!UP4 SYNCS.EXCH.64 URZ, [UR10+0x70], UR8 ;  /* 0x000070080a3fc5b2 */ /* 0x0000220008000100 */
[----:B------:R0:W0:Y:S01]  /*08e0*/  @!UP5 SYNCS.EXCH.64 URZ, [UR10+0x78], UR8 ;  /* 0x000078080a3fd5b2 */ /* 0x0000220008000100 */
[----:B------:R-:W-:Y:S01]  /*08f0*/  NOP ;  /* 0x0000000000007918 */ /* 0x000fe20000000000 */
[----:B---3--:R-:W-:Y:S07]  /*0900*/  @!P2 BRA `(.L_x_3) ;  /* 0x000000000008a947 */ /* 0x008fee0003800000 */
[----:B012-4-:R-:W-:Y:S01]  /*0910*/  UCGABAR_ARV ;  /* 0x00000000000079c7 */ /* 0x017fe20008000000 */
[----:B------:R-:W-:Y:S05]  /*0920*/  BRA `(.L_x_4) ;  /* 0x0000000000047947 */ /* 0x000fea0003800000 */
.L_x_3:
[----:B012-4-:R-:W-:Y:S01]  /*0930*/  NOP ;  /* 0x0000000000007918 */ /* 0x017fe20000000000 */
.L_x_4:
[----:B------:R-:W-:Y:S01]  /*0940*/  ULDC.64 UR4, c[0x0][0x598] ;  /* 0x0001660000047ab9 */ /* 0x000fe20000000a00 */
[----:B------:R-:W-:Y:S01]  /*0950*/  ULDC.64 UR20, c[0x0][0x208] ;  /* 0x0000820000147ab9 */ /* 0x000fe20000000a00 */
[----:B------:R-:W-:-:S04]  /*0960*/  ISETP.NE.U32.AND P1, PT, RZ, UR4, PT ;  /* 0x00000004ff007c0c */ /* 0x000fc8000bf25070 */
[----:B------:R-:W-:-:S13]  /*0970*/  ISETP.NE.AND.EX P1, PT, RZ, UR5, PT, P1 ;  /* 0x00000005ff007c0c */ /* 0x000fda000bf25310 */
[----:B------:R-:W-:Y:S05]  /*0980*/  @!P1 BRA `(.L_x_5) ;  /* 0x0000000000209947 */ /* 0x000fea0003800000 */
[----:B------:R-:W0:Y:S02]  /*0990*/  LDC.64 R6, c[0x0][0x598] ;  /* 0x00016600ff067b82 */ /* 0x000e240000000a00 */
[----:B0-----:R-:W2:Y:S02]  /*09a0*/  LDG.E.64 R6, desc[UR20][R6.64] ;  /* 0x0000001406067981 */ /* 0x001ea4000c1e1b00 */
[----:B--2---:R-:W-:-:S04]  /*09b0*/  ISETP.NE.U32.AND P1, PT, R6, RZ, PT ;  /* 0x000000ff0600720c */ /* 0x004fc80003f25070 */
[----:B------:R-:W-:-:S13]  /*09c0*/  ISETP.NE.AND.EX P1, PT, R7, RZ, PT, P1 ;  /* 0x000000ff0700720c */ /* 0x000fda0003f25310 */
[----:B------:R-:W-:Y:S05]  /*09d0*/  @!P1 BRA `(.L_x_5) ;  /* 0x00000000000c9947 */ /* 0x000fea0003800000 */
[----:B------:R-:W2:Y:S02]  /*09e0*/  LD.E R6, desc[UR20][R6.64] ;  /* 0x0000001406067980 */ /* 0x000ea4000c101900 */
[----:B--2---:R-:W-:Y:S01]  /*09f0*/  R2UR UR32, R6 ;  /* 0x00000000062072ca */ /* 0x004fe200000e0000 */
[----:B------:R-:W-:-:S14]  /*0a00*/  BRA `(.L_x_6) ;  /* 0x0000000000247947 */ /* 0x000fdc0003800000 */
.L_x_5:
[----:B------:R-:W-:Y:S02]  /*0a10*/  ULDC.64 UR4, c[0x0][0x588] ;  /* 0x0001620000047ab9 */ /* 0x000fe40000000a00 */
[----:B------:R-:W-:-:S04]  /*0a20*/  ISETP.NE.U32.AND P1, PT, RZ, UR4, PT ;  /* 0x00000004ff007c0c */ /* 0x000fc8000bf25070 */
[----:B------:R-:W-:-:S13]  /*0a30*/  ISETP.NE.AND.EX P1, PT, RZ, UR5, PT, P1 ;  /* 0x00000005ff007c0c */ /* 0x000fda000bf25310 */
[----:B------:R-:W-:Y:S05]  /*0a40*/  @!P1 BRA `(.L_x_7) ;  /* 0x0000000000109947 */ /* 0x000fea0003800000 */
[----:B------:R-:W0:Y:S02]  /*0a50*/  LDC.64 R6, c[0x0][0x588] ;  /* 0x00016200ff067b82 */ /* 0x000e240000000a00 */
[----:B0-----:R-:W2:Y:S02]  /*0a60*/  LDG.E R6, desc[UR20][R6.64] ;  /* 0x0000001406067981 */ /* 0x001ea4000c1e1900 */
[----:B--2---:R-:W-:Y:S01]  /*0a70*/  R2UR UR32, R6 ;  /* 0x00000000062072ca */ /* 0x004fe200000e0000 */
[----:B------:R-:W-:-:S14]  /*0a80*/  BRA `(.L_x_6) ;  /* 0x0000000000047947 */ /* 0x000fdc0003800000 */
.L_x_7:
[----:B------:R-:W-:-:S05]  /*0a90*/  ULDC UR32, c[0x0][0x580] ;  /* 0x0001600000207ab9 */ /* 0x000fca0000000800 */
.L_x_6:
[----:B------:R-:W-:Y:S02]  /*0aa0*/  ULDC.64 UR4, c[0x0][0x5a0] ;  /* 0x0001680000047ab9 */ /* 0x000fe40000000a00 */
        /* <DEDUP_REMOVED lines=11> */
.L_x_8:
        /* <DEDUP_REMOVED lines=8> */
.L_x_10:
[----:B------:R-:W-:-:S05]  /*0be0*/  ULDC UR31, c[0x0][0x584] ;  /* 0x00016100001f7ab9 */ /* 0x000fca0000000800 */
.L_x_9:
[----:B------:R-:W0:Y:S01]  /*0bf0*/  LDC R0, c[0x0][0x65c] ;  /* 0x00019700ff007b82 */ /* 0x000e220000000800 */
[----:B------:R-:W-:Y:S01]  /*0c00*/  IMAD.U32 R6, RZ, RZ, UR14 ;  /* 0x0000000eff067e24 */ /* 0x000fe2000f8e00ff */
[----:B------:R-:W-:Y:S01]  /*0c10*/  UISETP.NE.AND UP0, UPT, UR13, 0x2, UPT ;  /* 0x000000020d00788c */ /* 0x000fe2000bf05270 */
[----:B------:R-:W-:Y:S01]  /*0c20*/  IMAD.MOV.U32 R7, RZ, RZ, RZ ;  /* 0x000000ffff077224 */ /* 0x000fe200078e00ff */
[----:B------:R-:W-:Y:S01]  /*0c30*/  ULDC UR7, c[0x0][0x28c] ;  /* 0x0000a30000077ab9 */ /* 0x000fe20000000800 */
[----:B------:R-:W-:Y:S01]  /*0c40*/  UMOV UR5, URZ ;  /* 0x0000003f00057c82 */ /* 0x000fe20008000000 */
[----:B------:R-:W-:Y:S02]  /*0c50*/  UIADD3 UR7, UR7, 0x7f, URZ ;  /* 0x0000007f07077890 */ /* 0x000fe4000fffe03f */
[----:B------:R-:W-:Y:S01]  /*0c60*/  PLOP3.LUT P1, PT, PT, PT, UP0, 0x80, 0x0 ;  /* 0x000000000000781c */ /* 0x000fe20003f2f008 */
[----:B------:R-:W-:Y:S01]  /*0c70*/  UMOV UR4, URZ ;  /* 0x0000003f00047c82 */ /* 0x000fe20008000000 */
[----:B------:R-:W-:Y:S01]  /*0c80*/  USHF.R.S32.HI UR10, URZ, 0x1f, UR7 ;  /* 0x0000001f3f0a7899 */ /* 0x000fe20008011407 */
[----:B------:R-:W-:-:S03]  /*0c90*/  ULDC.64 UR22, c[0x0][0x650] ;  /* 0x0001940000167ab9 */ /* 0x000fc60000000a00 */
[----:B------:R-:W-:Y:S01]  /*0ca0*/  ULEA.HI UR10, UR10, UR7, URZ, 0x7 ;  /* 0x000000070a0a7291 */ /* 0x000fe2000f8f383f */
[----:B0-----:R-:W-:-:S13]  /*0cb0*/  ISETP.NE.AND P3, PT, R0, 0x1, PT ;  /* 0x000000010000780c */ /* 0x001fda0003f65270 */
[----:B------:R-:W0:Y:S01]  /*0cc0*/  @P3 LDC R9, c[0x0][0x10] ;  /* 0x00000400ff093b82 */ /* 0x000e220000000800 */
[----:B------:R-:W-:-:S07]  /*0cd0*/  @P3 IMAD.MOV.U32 R5, RZ, RZ, RZ ;  /* 0x000000ffff053224 */ /* 0x000fce00078e00ff */
[----:B------:R-:W1:Y:S01]  /*0ce0*/  @!P3 LDC R11, c[0x0][0xc] ;  /* 0x00000300ff0bbb82 */ /* 0x000e620000000800 */
[----:B------:R-:W-:Y:S01]  /*0cf0*/  ULDC UR8, c[0x0][0xc] ;  /* 0x0000030000087ab9 */ /* 0x000fe20000000800 */
[----:B------:R-:W-:Y:S01]  /*0d00*/  ULDC UR9, c[0x0][0x10] ;  /* 0x0000040000097ab9 */ /* 0x000fe20000000800 */
[----:B------:R-:W-:Y:S01]  /*0d10*/  ULDC UR7, c[0x0][0x14] ;  /* 0x0000050000077ab9 */ /* 0x000fe20000000800 */
[----:B------:R-:W-:-:S04]  /*0d20*/  UIMAD.WIDE.U32 UR8, UR8, UR9, URZ ;  /* 0x00000009080872a5 */ /* 0x000fc8000f8e003f */
[----:B------:R-:W-:Y:S02]  /*0d30*/  UIMAD.WIDE.U32 UR16, UR8, UR7, URZ ;  /* 0x00000007081072a5 */ /* 0x000fe4000f8e003f */
[----:B------:R-:W-:-:S04]  /*0d40*/  UIMAD UR13, UR9, UR7, URZ ;  /* 0x00000007090d72a4 */ /* 0x000fc8000f8e023f */
[----:B------:R-:W-:Y:S01]  /*0d50*/  UIADD3 UR13, UR17, UR13, URZ ;  /* 0x0000000d110d7290 */ /* 0x000fe2000fffe03f */
[----:B0-----:R-:W-:Y:S01]  /*0d60*/  @P3 IMAD.WIDE.U32 R8, R9, UR14, R4 ;  /* 0x0000000e09083c25 */ /* 0x001fe2000f8e0004 */
[----:B------:R-:W-:-:S03]  /*0d70*/  USHF.R.S32.HI UR14, URZ, 0x7, UR10 ;  /* 0x000000073f0e7899 */ /* 0x000fc6000801140a */
[----:B------:R-:W-:Y:S02]  /*0d80*/  @P3 IMAD.MOV.U32 R12, RZ, RZ, R8 ;  /* 0x000000ffff0c3224 */ /* 0x000fe400078e0008 */
[----:B-1----:R-:W-:-:S04]  /*0d90*/  @!P3 IMAD.WIDE.U32 R6, R4, R11, R6 ;  /* 0x0000000b0406b225 */ /* 0x002fc800078e0006 */
[----:B------:R-:W-:Y:S02]  /*0da0*/  @P3 IMAD.MOV.U32 R11, RZ, RZ, RZ ;  /* 0x000000ffff0b3224 */ /* 0x000fe400078e00ff */
[----:B------:R-:W-:Y:S02]  /*0db0*/  @!P3 IMAD.MOV.U32 R12, RZ, RZ, R6 ;  /* 0x000000ffff0cb224 */ /* 0x000fe400078e0006 */
[----:B------:R-:W-:Y:S02]  /*0dc0*/  @P3 IMAD.IADD R10, R9, 0x1, R11 ;  /* 0x00000001090a3824 */ /* 0x000fe400078e020b */
[----:B------:R-:W-:Y:S01]  /*0dd0*/  @!P3 IMAD.MOV.U32 R10, RZ, RZ, R7 ;  /* 0x000000ffff0ab224 */ /* 0x000fe200078e0007 */
[----:B------:R0:W-:Y:S03]  /*0de0*/  STL [R1+0x7c], R12 ;  /* 0x00007c0c01007387 */ /* 0x0001e60000100800 */
[----:B------:R-:W-:Y:S01]  /*0df0*/  IMAD.MOV.U32 R16, RZ, RZ, R10 ;  /* 0x000000ffff107224 */ /* 0x000fe200078e000a */
[----:B------:R0:W-:Y:S01]  /*0e00*/  STL [R1+0x78], R10 ;  /* 0x0000780a01007387 */ /* 0x0001e20000100800 */
[----:B------:R-:W-:Y:S05]  /*0e10*/  @P1 BRA `(.L_x_11) ;  /* 0x0000000000281947 */ /* 0x000fea0003800000 */
[----:B0-----:R-:W-:Y:S01]  /*0e20*/  IADD3 R12, P1, R12, UR16, RZ ;  /* 0x000000100c0c7c10 */ /* 0x001fe2000ff3e0ff */
[----:B------:R-:W-:Y:S02]  /*0e30*/  UISETP.GE.U32.AND UP0, UPT, UR14, 0x5, UPT ;  /* 0x000000050e00788c */ /* 0x000fe4000bf06070 */
[----:B------:R-:W-:Y:S01]  /*0e40*/  UIMAD.WIDE.U32 UR4, UR14, -0x33333333, URZ ;  /* 0xcccccccd0e0478a5 */ /* 0x000fe2000f8e003f */
[----:B------:R-:W-:Y:S01]  /*0e50*/  IADD3.X R16, R16, UR13, RZ, P1, !PT ;  /* 0x0000000d10107c10 */ /* 0x000fe20008ffe4ff */
[----:B------:R1:W-:Y:S02]  /*0e60*/  STL [R1+0x7c], R12 ;  /* 0x00007c0c01007387 */ /* 0x0003e40000100800 */
[----:B------:R-:W-:Y:S02]  /*0e70*/  USHF.R.U32.HI UR5, URZ, 0x2, UR5 ;  /* 0x000000023f057899 */ /* 0x000fe40008011605 */
[----:B------:R1:W-:Y:S01]  /*0e80*/  STL [R1+0x78], R16 ;  /* 0x0000781001007387 */ /* 0x0003e20000100800 */
[----:B------:R-:W-:-:S02]  /*0e90*/  UMOV UR4, URZ ;  /* 0x0000003f00047c82 */ /* 0x000fc40008000000 */
[----:B------:R-:W-:Y:S02]  /*0ea0*/  @UP0 ULOP3.LUT UR4, UR5, 0x1, URZ, 0xc0, !UPT ;  /* 0x0000000105040892 */ /* 0x000fe4000f8ec03f */
[----:B------:R-:W-:-:S12]  /*0eb0*/  UIMAD UR5, UR5, -0x5, UR14 ;  /* 0xfffffffb050578a4 */ /* 0x000fd8000f8e020e */
.L_x_11:
[----:B------:R-:W-:Y:S01]  /*0ec0*/  IMAD.MOV.U32 R8, RZ, RZ, -0x1 ;  /* 0xffffffffff087424 */ /* 0x000fe200078e00ff */
[----:B------:R-:W-:Y:S01]  /*0ed0*/  ISETP.GE.U32.AND P1, PT, R12, UR22, PT ;  /* 0x000000160c007c0c */ /* 0x000fe2000bf26070 */
[----:B------:R-:W-:Y:S01]  /*0ee0*/  IMAD.MOV.U32 R6, RZ, RZ, -0x1 ;  /* 0xffffffffff067424 */ /* 0x000fe200078e00ff */
[----:B------:R-:W-:Y:S01]  /*0ef0*/  PRMT R0, RZ, 0x7610, R0 ;  /* 0x00007610ff007816 */ /* 0x000fe20000000000 */
[----:B------:R-:W-:Y:S01]  /*0f00*/  IMAD.MOV.U32 R7, RZ, RZ, -0x1 ;  /* 0xffffffffff077424 */ /* 0x000fe200078e00ff */
[----:B------:R2:W-:Y:S01]  /*0f10*/  STL [R1+0x80], R8 ;  /* 0x0000800801007387 */ /* 0x0005e20000100800 */
[----:B------:R-:W-:-:S03]  /*0f20*/  ISETP.GE.U32.AND.EX P1, PT, R16, UR23, PT, P1 ;  /* 0x0000001710007c0c */ /* 0x000fc6000bf26110 */
[----:B------:R2:W-:Y:S04]  /*0f30*/  STL [R1+0x70], R6 ;  /* 0x0000700601007387 */ /* 0x0005e80000100800 */
[----:B------:R2:W-:Y:S06]  /*0f40*/  STL [R1+0x84], R7 ;  /* 0x0000840701007387 */ /* 0x0005ec0000100800 */
[----:B------:R-:W-:Y:S05]  /*0f50*/  @P1 BRA `(.L_x_12) ;  /* 0x0000000400381947 */ /* 0x000fea0003800000 */
[----:B------:R-:W3:Y:S01]  /*0f60*/  LDC.64 R20, c[0x0][0x628] ;  /* 0x00018a00ff147b82 */ /* 0x000ee20000000a00 */
[----:B--2---:R-:W-:Y:S02]  /*0f70*/  IMAD.MOV.U32 R6, RZ, RZ, R12 ;  /* 0x000000ffff067224 */ /* 0x004fe400078e000c */
[----:B------:R-:W-:-:S05]  /*0f80*/  IMAD.MOV.U32 R7, RZ, RZ, R16 ;  /* 0x000000ffff077224 */ /* 0x000fca00078e0010 */
[----:B------:R-:W2:Y:S08]  /*0f90*/  LDC R0, c[0x0][0x630] ;  /* 0x00018c00ff007b82 */ /* 0x000eb00000000800 */
[----:B------:R-:W4:Y:S01]  /*0fa0*/  LDC.64 R22, c[0x0][0x620] ;  /* 0x00018800ff167b82 */ /* 0x000f220000000a00 */
[----:B---3--:R-:W-:-:S04]  /*0fb0*/  ISETP.NE.U32.AND P1, PT, R20, RZ, PT ;  /* 0x000000ff1400720c */ /* 0x008fc80003f25070 */
[----:B------:R-:W-:-:S13]  /*0fc0*/  ISETP.NE.AND.EX P1, PT, R21, RZ, PT, P1 ;  /* 0x000000ff1500720c */ /* 0x000fda0003f25310 */
[----:B--2-4-:R-:W-:Y:S05]  /*0fd0*/  @!P1 BRA `(.L_x_13) ;  /* 0x0000000000289947 */ /* 0x014fea0003800000 */
[----:B------:R-:W2:Y:S02]  /*0fe0*/  LDC R11, c[0x0][0x634] ;  /* 0x00018d00ff0b7b82 */ /* 0x000ea40000000800 */
[----:B--2---:R-:W-:-:S05]  /*0ff0*/  IADD3 R11, P1, R12, R11, RZ ;  /* 0x0000000b0c0b7210 */ /* 0x004fca0007f3e0ff */
[----:B------:R-:W-:-:S04]  /*1000*/  IMAD.X R17, RZ, RZ, R16, P1 ;  /* 0x000000ffff117224 */ /* 0x000fc800008e0610 */
[----:B------:R-:W-:-:S04]  /*1010*/  IMAD.WIDE.U32 R6, R17, R20, RZ ;  /* 0x0000001411067225 */ /* 0x000fc800078e00ff */
[----:B------:R-:W-:-:S04]  /*1020*/  IMAD.WIDE.U32 R8, P1, R11, R21, R6 ;  /* 0x000000150b087225 */ /* 0x000fc80007820006 */
[----:B------:R-:W-:-:S04]  /*1030*/  IMAD.WIDE.U32 R6, R11, R20, RZ ;  /* 0x000000140b067225 */ /* 0x000fc800078e00ff */
[----:B------:R-:W-:Y:S01]  /*1040*/  IMAD.X R11, RZ, RZ, RZ, P1 ;  /* 0x000000ffff0b7224 */ /* 0x000fe200008e06ff */
[----:B------:R-:W-:Y:S01]  /*1050*/  IADD3 RZ, P1, R7, R8, RZ ;  /* 0x0000000807ff7210 */ /* 0x000fe20007f3e0ff */
[----:B0-----:R-:W-:-:S04]  /*1060*/  IMAD.MOV.U32 R10, RZ, RZ, R9 ;  /* 0x000000ffff0a7224 */ /* 0x001fc800078e0009 */
[----:B------:R-:W-:-:S08]  /*1070*/  IMAD.WIDE.U32.X R6, R17, R21, R10, P1 ;  /* 0x0000001511067225 */ /* 0x000fd000008e040a */
.L_x_13:
[----:B------:R-:W2:Y:S01]  /*1080*/  LDC.64 R24, c[0x0][0x640] ;  /* 0x00019000ff187b82 */ /* 0x000ea20000000a00 */
[-CC-:B------:R-:W-:Y:S01]  /*1090*/  SHF.R.U64 R27, R6, R0.reuse, R7.reuse ;  /* 0x00000000061b7219 */ /* 0x180fe20000001207 */
[----:B------:R-:W-:Y:S01]  /*10a0*/  IMAD.MOV.U32 R6, RZ, RZ, R12 ;  /* 0x000000ffff067224 */ /* 0x000fe200078e000c */
[----:B------:R-:W-:Y:S02]  /*10b0*/  SHF.R.U32.HI R0, RZ, R0, R7 ;  /* 0x00000000ff007219 */ /* 0x000fe40000011607 */
[----:B------:R-:W-:-:S03]  /*10c0*/  IADD3 R9, P1, RZ, -R27, RZ ;  /* 0x8000001bff097210 */ /* 0x000fc60007f3e0ff */
[----:B------:R-:W1:Y:S02]  /*10d0*/  LDC R8, c[0x0][0x618] ;  /* 0x00018600ff087b82 */ /* 0x000e640000000800 */
[----:B------:R-:W-:-:S04]  /*10e0*/  IMAD.X R7, RZ, RZ, ~R0, P1 ;  /* 0x000000ffff077224 */ /* 0x000fc800008e0e00 */
[-C--:B------:R-:W-:Y:S02]  /*10f0*/  IMAD R0, R7, R22.reuse, RZ ;  /* 0x0000001607007224 */ /* 0x080fe400078e02ff */
[----:B0-----:R-:W0:Y:S01]  /*1100*/  LDC R10, c[0x0][0x608] ;  /* 0x00018200ff0a7b82 */ /* 0x001e220000000800 */
[----:B------:R-:W-:Y:S02]  /*1110*/  IMAD.MOV.U32 R7, RZ, RZ, R16 ;  /* 0x000000ffff077224 */ /* 0x000fe400078e0010 */
[----:B------:R-:W-:-:S05]  /*1120*/  IMAD.WIDE.U32 R6, R9, R22, R6 ;  /* 0x0000001609067225 */ /* 0x000fca00078e0006 */
[----:B------:R-:W3:Y:S01]  /*1130*/  LDC R21, c[0x0][0x658] ;  /* 0x00019600ff157b82 */ /* 0x000ee20000000800 */
[----:B------:R-:W-:Y:S01]  /*1140*/  IMAD R9, R9, R23, R0 ;  /* 0x0000001709097224 */ /* 0x000fe200078e0200 */
[----:B--2---:R-:W-:Y:S01]  /*1150*/  ISETP.NE.U32.AND P1, PT, R24, RZ, PT ;  /* 0x000000ff1800720c */ /* 0x004fe20003f25070 */
[----:B------:R-:W-:Y:S02]  /*1160*/  IMAD.MOV.U32 R0, RZ, RZ, -0x1 ;  /* 0xffffffffff007424 */ /* 0x000fe400078e00ff */
[----:B------:R-:W-:Y:S01]  /*1170*/  IMAD.IADD R7, R7, 0x1, R9 ;  /* 0x0000000107077824 */ /* 0x000fe200078e0209 */
[----:B------:R-:W-:Y:S01]  /*1180*/  ISETP.NE.AND.EX P1, PT, R25, RZ, PT, P1 ;  /* 0x000000ff1900720c */ /* 0x000fe20003f25310 */
[----:B------:R-:W-:Y:S01]  /*1190*/  IMAD.MOV.U32 R22, RZ, RZ, 0x1 ;  /* 0x00000001ff167424 */ /* 0x000fe200078e00ff */
[----:B------:R-:W2:Y:S02]  /*11a0*/  LDC R19, c[0x0][0x600] ;  /* 0x00018000ff137b82 */ /* 0x000ea40000000800 */
[----:B-1----:R-:W-:-:S02]  /*11b0*/  SHF.R.U64 R16, R6, R8, R7 ;  /* 0x0000000806107219 */ /* 0x002fc40000001207 */
[----:B------:R-:W-:-:S04]  /*11c0*/  SHF.R.U32.HI R7, RZ, R8, R7 ;  /* 0x00000008ff077219 */ /* 0x000fc80000011607 */
[----:B------:R-:W1:Y:S01]  /*11d0*/  LDC R20, c[0x0][0x648] ;  /* 0x00019200ff147b82 */ /* 0x000e620000000800 */
[-CC-:B0-----:R-:W-:Y:S02]  /*11e0*/  SHF.R.U64 R29, R16, R10.reuse, R7.reuse ;  /* 0x0000000a101d7219 */ /* 0x181fe40000001207 */
[----:B------:R-:W-:-:S05]  /*11f0*/  SHF.R.U32.HI R6, RZ, R10, R7 ;  /* 0x0000000aff067219 */ /* 0x000fca0000011607 */
[----:B------:R-:W0:Y:S01]  /*1200*/  LDC R23, c[0x0][0x638] ;  /* 0x00018e00ff177b82 */ /* 0x000e220000000800 */
[-CC-:B---3--:R-:W-:Y:S02]  /*1210*/  SHF.R.U64 R28, R29, R21.reuse, R6.reuse ;  /* 0x000000151d1c7219 */ /* 0x188fe40000001206 */
[-C--:B------:R-:W-:Y:S02]  /*1220*/  SHF.L.U32 R0, R0, R21.reuse, RZ ;  /* 0x0000001500007219 */ /* 0x080fe400000006ff */
[----:B------:R-:W-:Y:S01]  /*1230*/  SHF.R.U32.HI R7, RZ, R21, R6 ;  /* 0x00000015ff077219 */ /* 0x000fe20000011606 */
[----:B------:R-:W-:Y:S01]  /*1240*/  IMAD.MOV.U32 R6, RZ, RZ, R28 ;  /* 0x000000ffff067224 */ /* 0x000fe200078e001c */
[----:B------:R-:W-:Y:S01]  /*1250*/  LOP3.LUT R12, RZ, R0, RZ, 0x33, !PT ;  /* 0x00000000ff0c7212 */ /* 0x000fe200078e33ff */
[----:B------:R-:W3:Y:S01]  /*1260*/  LDC R26, c[0x0][0x610] ;  /* 0x00018400ff1a7b82 */ /* 0x000ee20000000800 */
[----:B------:R-:W-:Y:S05]  /*1270*/  @!P1 BRA `(.L_x_14) ;  /* 0x0000000000289947 */ /* 0x000fea0003800000 */
[----:B------:R-:W4:Y:S02]  /*1280*/  LDC R11, c[0x0][0x64c] ;  /* 0x00019300ff0b7b82 */ /* 0x000f240000000800 */
[----:B----4-:R-:W-:-:S05]  /*1290*/  IADD3 R11, P1, R28, R11, RZ ;  /* 0x0000000b1c0b7210 */ /* 0x010fca0007f3e0ff */
[----:B------:R-:W-:-:S04]  /*12a0*/  IMAD.X R17, RZ, RZ, R7, P1 ;  /* 0x000000ffff117224 */ /* 0x000fc800008e0607 */
[----:B------:R-:W-:-:S04]  /*12b0*/  IMAD.WIDE.U32 R6, R17, R24, RZ ;  /* 0x0000001811067225 */ /* 0x000fc800078e00ff */
[----:B------:R-:W-:-:S04]  /*12c0*/  IMAD.WIDE.U32 R8, P1, R11, R25, R6 ;  /* 0x000000190b087225 */ /* 0x000fc80007820006 */
[----:B------:R-:W-:-:S04]  /*12d0*/  IMAD.WIDE.U32 R6, R11, R24, RZ ;  /* 0x000000180b067225 */ /* 0x000fc800078e00ff */
[----:B------:R-:W-:Y:S01]  /*12e0*/  IMAD.X R11, RZ, RZ, RZ, P1 ;  /* 0x000000ffff0b7224 */ /* 0x000fe200008e06ff */
[----:B------:R-:W-:Y:S01]  /*12f0*/  IADD3 RZ, P1, R7, R8, RZ ;  /* 0x0000000807ff7210 */ /* 0x000fe20007f3e0ff */
[----:B------:R-:W-:-:S04]  /*1300*/  IMAD.MOV.U32 R10, RZ, RZ, R9 ;  /* 0x000000ffff0a7224 */ /* 0x000fc800078e0009 */
[----:B------:R-:W-:-:S08]  /*1310*/  IMAD.WIDE.U32.X R6, R17, R25, R10, P1 ;  /* 0x0000001911067225 */ /* 0x000fd000008e040a */
.L_x_14:
[----:B-1----:R-:W-:Y:S01]  /*1320*/  SHF.R.U64 R6, R6, R20, R7 ;  /* 0x0000001406067219 */ /* 0x002fe20000001207 */
[----:B--2---:R-:W-:Y:S01]  /*1330*/  VIADD R7, R19, 0xffffffff ;  /* 0xffffffff13077836 */ /* 0x004fe20000000000 */
[----:B------:R-:W-:Y:S01]  /*1340*/  SHF.L.U32 R0, R22, R21, RZ ;  /* 0x0000001516007219 */ /* 0x000fe200000006ff */
[----:B------:R-:W-:Y:S01]  /*1350*/  @P3 IMAD R14, R15, R18, R4 ;  /* 0x000000120f0e3224 */ /* 0x000fe200078e0204 */
[----:B------:R-:W-:Y:S01]  /*1360*/  LOP3.LUT R5, R29, R12, RZ, 0xc0, !PT ;  /* 0x0000000c1d057212 */ /* 0x000fe200078ec0ff */
[----:B------:R-:W-:Y:S01]  /*1370*/  IMAD.MOV R8, RZ, RZ, -R6 ;  /* 0x000000ffff087224 */ /* 0x000fe200078e0a06 */
[----:B------:R-:W-:-:S03]  /*1380*/  LOP3.LUT R7, R16, R7, RZ, 0xc0, !PT ;  /* 0x0000000710077212 */ /* 0x000fc600078ec0ff */
[----:B------:R-:W-:Y:S02]  /*1390*/  IMAD R5, R0, R6, R5 ;  /* 0x0000000600057224 */ /* 0x000fe400078e0205 */
[----:B0-----:R-:W-:Y:S02]  /*13a0*/  IMAD R0, R8, R23, R28 ;  /* 0x0000001708007224 */ /* 0x001fe400078e021c */
[----:B---3--:R-:W-:Y:S02]  /*13b0*/  IMAD R4, R5, R26, R14 ;  /* 0x0000001a05047224 */ /* 0x008fe400078e020e */
[----:B------:R-:W-:Y:S02]  /*13c0*/  IMAD.MOV.U32 R6, RZ, RZ, 0x1 ;  /* 0x00000001ff067424 */ /* 0x000fe400078e00ff */
[----:B------:R-:W-:-:S03]  /*13d0*/  IMAD R5, R0, R19, R7 ;  /* 0x0000001300057224 */ /* 0x000fc600078e0207 */
[----:B------:R-:W-:Y:S02]  /*13e0*/  PRMT R0, R6, 0x7610, R0 ;  /* 0x0000761006007816 */ /* 0x000fe40000000000 */
[----:B------:R-:W-:Y:S02]  /*13f0*/  SEL R6, R5, R4, !P3 ;  /* 0x0000000405067207 */ /* 0x000fe40005800000 */
[----:B------:R-:W-:-:S03]  /*1400*/  SEL R4, R4, R5, !P3 ;  /* 0x0000000504047207 */ /* 0x000fc60005800000 */
[----:B------:R3:W-:Y:S04]  /*1410*/  STL [R1+0x84], R6 ;  /* 0x0000840601007387 */ /* 0x0007e80000100800 */
[----:B------:R3:W-:Y:S04]  /*1420*/  STL [R1+0x70], R27 ;  /* 0x0000701b01007387 */ /* 0x0007e80000100800 */
[----:B------:R3:W-:Y:S02]  /*1430*/  STL [R1+0x80], R4 ;  /* 0x0000800401007387 */ /* 0x0007e40000100800 */
.L_x_12:
[----:B------:R-:W-:Y:S05]  /*1440*/  @!P2 BRA `(.L_x_15) ;  /* 0x00000000000ca947 */ /* 0x000fea0003800000 */
[----:B------:R-:W-:Y:S01]  /*1450*/  UCGABAR_WAIT ;  /* 0x0000000000007dc7 */ /* 0x000fe20008000000 */
[----:B------:R-:W-:Y:S01]  /*1460*/  CCTL.IVALL ;  /* 0x00000000ff00798f */ /* 0x000fe20002000000 */
[----:B------:R-:W-:Y:S05]  /*1470*/  BRA `(.L_x_16) ;  /* 0x0000000000047947 */ /* 0x000fea0003800000 */
.L_x_15:
[----:B------:R-:W-:Y:S06]  /*1480*/  BAR.SYNC.DEFER_BLOCKING 0x0 ;  /* 0x0000000000007b1d */ /* 0x000fec0000010000 */
.L_x_16:
[----:B------:R-:W-:Y:S05]  /*1490*/  @!P4 BRA `(.L_x_17) ;  /* 0x000000dc0034c947 */ /* 0x000fea0003800000 */
[----:B------:R-:W-:-:S06]  /*14a0*/  UISETP.GT.U32.AND UP0, UPT, UR12, 0x1, UPT ;  /* 0x000000010c00788c */ /* 0x000fcc000bf04070 */
[----:B------:R-:W-:-:S13]  /*14b0*/  PLOP3.LUT P1, PT, PT, PT, UP0, 0x80, 0x0 ;  /* 0x000000000000781c */ /* 0x000fda0003f2f008 */
[----:B------:R-:W-:Y:S05]  /*14c0*/  @P1 EXIT ;  /* 0x000000000000194d */ /* 0x000fea0003800000 */
.L_x_18:
[----:B------:R-:W-:-:S08]  /*14d0*/  NOP ;  /* 0x0000000000007918 */ /* 0x000fd00000000000 */
[----:B------:R-:W4:Y:S02]  /*14e0*/  USETMAXREG.TRY_ALLOC.CTAPOOL UP0, 0xe8 ;  /* 0x000000e8000079c8 */ /* 0x000f240008000600 */
[----:B----4-:R-:W-:-:S13]  /*14f0*/  PLOP3.LUT P1, PT, PT, PT, UP0, 0x80, 0x0 ;  /* 0x000000000000781c */ /* 0x010fda0003f2f008 */
[----:B------:R-:W-:Y:S05]  /*1500*/  @!P1 BRA `(.L_x_18) ;  /* 0xfffffffc00f09947 */ /* 0x000fea000383ffff */
[----:B------:R-:W-:-:S13]  /*1510*/  LOP3.LUT P1, RZ, R0, 0xff, RZ, 0xc0, !PT ;  /* 0x000000ff00ff7812 */ /* 0x000fda000782c0ff */
[----:B------:R-:W-:Y:S05]  /*1520*/  @!P1 EXIT ;  /* 0x000000000000994d */ /* 0x000fea0003800000 */
[----:B------:R-:W4:Y:S01]  /*1530*/  S2UR UR6, SR_CgaCtaId ;  /* 0x00000000000679c3 */ /* 0x000f220000008800 */
[CC--:B------:R-:W-:Y:S01]  /*1540*/  LEA.HI R0, R13.reuse, R2.reuse, RZ, 0x2 ;  /* 0x000000020d007211 */ /* 0x0c0fe200078f10ff */
[----:B------:R-:W-:Y:S01]  /*1550*/  UIADD3 UR7, UR18, -0x1, URZ ;  /* 0xffffffff12077890 */ /* 0x000fe2000fffe03f */
[----:B------:R-:W-:Y:S01]  /*1560*/  LEA.HI R13, R13, R2, RZ, 0x5 ;  /* 0x000000020d0d7211 */ /* 0x000fe200078f28ff */
[----:B------:R-:W-:Y:S01]  /*1570*/  UMOV UR22, 0x400 ;  /* 0x0000040000167882 */ /* 0x000fe20000000000 */
[--C-:B---3--:R-:W-:Y:S01]  /*1580*/  SHF.R.S32.HI R4, RZ, 0x2, R0.reuse ;  /* 0x00000002ff047819 */ /* 0x108fe20000011400 */
[----:B------:R-:W-:Y:S01]  /*1590*/  UISETP.LT.AND UP0, UPT, UR14, 0x1, UPT ;  /* 0x000000010e00788c */ /* 0x000fe2000bf01270 */
[----:B------:R-:W-:Y:S01]  /*15a0*/  SHF.R.S32.HI R3, RZ, 0x1f, R0 ;  /* 0x0000001fff037819 */ /* 0x000fe20000011400 */
[----:B------:R-:W-:Y:S01]  /*15b0*/  ULOP3.LUT UR30, UR15, 0x1, URZ, 0xfc, !UPT ;  /* 0x000000010f1e7892 */ /* 0x000fe2000f8efc3f */
[----:B------:R-:W-:Y:S01]  /*15c0*/  SHF.R.S32.HI R13, RZ, 0x5, R13 ;  /* 0x00000005ff0d7819 */ /* 0x000fe2000001140d */
[----:B------:R-:W-:Y:S01]  /*15d0*/  USEL UR19, UR14, 0x1, UP0 ;  /* 0x000000010e137887 */ /* 0x000fe20008000000 */
[----:B------:R-:W-:Y:S01]  /*15e0*/  LEA.HI R3, R3, R4, RZ, 0x3 ;  /* 0x0000000403037211 */ /* 0x000fe200078f18ff */
[----:B------:R-:W-:-:S02]  /*15f0*/  UISETP.NE.AND UP0, UPT, UR7, URZ, UPT ;  /* 0x0000003f0700728c */ /* 0x000fc4000bf05270 */
[----:B------:R-:W-:Y:S01]  /*1600*/  USHF.L.U32 UR29, UR14, 0x1, URZ ;  /* 0x000000010e1d7899 */ /* 0x000fe2000800063f */
[----:B------:R-:W-:Y:S01]  /*1610*/  LOP3.LUT R3, R3, 0xfffffff8, RZ, 0xc0, !PT ;  /* 0xfffffff803037812 */ /* 0x000fe200078ec0ff */
[----:B------:R-:W-:Y:S02]  /*1620*/  UIADD3 UR19, -UR19, UR14, URZ ;  /* 0x0000000e13137290 */ /* 0x000fe4000fffe13f */
[----:B------:R-:W-:Y:S02]  /*1630*/  USEL UR27, URZ, 0x1, UP0 ;  /* 0x000000013f1b7887 */ /* 0x000fe40008000000 */
[----:B------:R-:W-:Y:S01]  /*1640*/  IMAD.IADD R4, R4, 0x1, -R3 ;  /* 0x0000000104047824 */ /* 0x000fe200078e0a03 */
[----:B------:R-:W-:Y:S01]  /*1650*/  LOP3.LUT R3, R0, 0xfffffffc, RZ, 0xc0, !PT ;  /* 0xfffffffc00037812 */ /* 0x000fe200078ec0ff */
[----:B----4-:R-:W-:-:S03]  /*1660*/  ULEA UR22, UR6, UR22, 0x18 ;  /* 0x0000001606167291 */ /* 0x010fc6000f8ec03f */
[--C-:B------:R-:W-:Y:S01]  /*1670*/  SHF.R.S32.HI R5, RZ, 0x1f, R4.reuse ;  /* 0x0000001fff057819 */ /* 0x100fe20000011404 */
[----:B------:R-:W-:Y:S01]  /*1680*/  USHF.L.U32 UR6, UR7, 0x3, URZ ;  /* 0x0000000307067899 */ /* 0x000fe2000800063f */
[C-C-:B------:R-:W-:Y:S01]  /*1690*/  IMAD R0, R13.reuse, -0x10, -R4.reuse ;  /* 0xfffffff00d007824 */ /* 0x140fe200078e0a04 */
[----:B------:R-:W-:Y:S01]  /*16a0*/  UIADD3 UR28, UR22, 0x60, URZ ;  /* 0x00000060161c7890 */ /* 0x000fe2000fffe03f */
[----:B--2---:R-:W-:Y:S01]  /*16b0*/  IMAD.IADD R6, R2, 0x1, -R3 ;  /* 0x0000000102067824 */ /* 0x004fe200078e0a03 */
[----:B------:R-:W-:Y:S01]  /*16c0*/  ULOP3.LUT UR6, UR6, 0x8, URZ, 0xc0, !UPT ;  /* 0x0000000806067892 */ /* 0x000fe2000f8ec03f */
[----:B------:R-:W-:Y:S01]  /*16d0*/  IMAD.WIDE R2, R13, 0x10, R4 ;  /* 0x000000100d027825 */ /* 0x000fe200078e0204 */
[----:B------:R-:W-:Y:S02]  /*16e0*/  ULEA UR18, UR18, UR28, 0x3 ;  /* 0x0000001c12127291 */ /* 0x000fe4000f8e183f */
[----:B------:R-:W-:Y:S01]  /*16f0*/  ULOP3.LUT UR26, UR6, 0x8, URZ, 0x3c, !UPT ;  /* 0x00000008061a7892 */ /* 0x000fe2000f8e3c3f */
[----:B------:R2:W-:Y:S01]  /*1700*/  STL [R1+0x88], R6 ;  /* 0x0000880601007387 */ /* 0x0005e20000100800 */
[----:B------:R-:W-:-:S03]  /*1710*/  ULOP3.LUT UR12, UR6, 0x18, URZ, 0x3c, !UPT ;  /* 0x00000018060c7892 */ /* 0x000fc6000f8e3c3f */
[----:B------:R-:W-:Y:S02]  /*1720*/  ULDC UR6, c[0x0][0x284] ;  /* 0x0000a10000067ab9 */ /* 0x000fe40000000800 */
[----:B------:R-:W-:-:S05]  /*1730*/  VIADD R0, R0, UR6 ;  /* 0x0000000600007c36 */ /* 0x000fca0008000000 */
[----:B------:R2:W-:Y:S04]  /*1740*/  STL [R1+0x8c], R0 ;  /* 0x00008c0001007387 */ /* 0x0005e80000100800 */
[----:B------:R2:W-:Y:S02]  /*1750*/  STL.64 [R1+0x90], R2 ;  /* 0x0000900201007387 */ /* 0x0005e40000100a00 */
.L_x_301:
[----:B--2---:R-:W-:Y:S01]  /*1760*/  IMAD.U32 R0, RZ, RZ, UR27 ;  /* 0x0000001bff007e24 */ /* 0x004fe2000f8e00ff */
[----:B01----:R-:W2:Y:S01]  /*1770*/  LDC R2, c[0x0][0x28c] ;  /* 0x0000a300ff027b82 */ /* 0x003ea20000000800 */
[----:B------:R-:W-:Y:S01]  /*1780*/  UMOV UR6, URZ ;  /* 0x0000003f00067c82 */ /* 0x000fe20008000000 */
[----:B------:R-:W-:Y:S02]  /*1790*/  UMOV UR23, UR5 ;  /* 0x0000000500177c82 */ /* 0x000fe40008000000 */
[----:B------:R-:W-:-:S04]  /*17a0*/  SHF.L.U32 R0, R0, 0x1f, RZ ;  /* 0x0000001f00007819 */ /* 0x000fc800000006ff */
[----:B------:R-:W3:Y:S01]  /*17b0*/  SYNCS.PHASECHK.TRANS64.TRYWAIT P1, [UR18+-0x8], R0 ;  /* 0xfffff800ff0075a7 */ /* 0x000ee20008020152 */
[----:B--2---:R-:W-:Y:S01]  /*17c0*/  ISETP.GE.AND P2, PT, R2, 0x1, PT ;  /* 0x000000010200780c */ /* 0x004fe20003f46270 */
[----:B---34-:R-:W-:-:S12]  /*17d0*/  @!P1 BRA `(.L_x_19) ;  /* 0x000000e800c89947 */ /* 0x018fd80003800000 */
.L_x_324:
[----:B------:R3:W-:Y:S01]  /*17e0*/  STL [R1+0x6c], RZ ;  /* 0x00006cff01007387 */ /* 0x0007e20000100800 */
[----:B------:R-:W-:Y:S01]  /*17f0*/  UMOV UR24, UR4 ;  /* 0x0000000400187c82 */ /* 0x000fe20008000000 */
[----:B------:R-:W-:Y:S01]  /*1800*/  UMOV UR7, URZ ;  /* 0x0000003f00077c82 */ /* 0x000fe20008000000 */
[----:B------:R-:W-:Y:S01]  /*1810*/  UMOV UR8, URZ ;  /* 0x0000003f00087c82 */ /* 0x000fe20008000000 */
[----:B------:R3:W-:Y:S01]  /*1820*/  STL [R1+0x68], RZ ;  /* 0x000068ff01007387 */ /* 0x0007e20000100800 */
[----:B--2---:R-:W-:Y:S01]  /*1830*/  IMAD.MOV.U32 R0, RZ, RZ, RZ ;  /* 0x000000ffff007224 */ /* 0x004fe200078e00ff */
[----:B------:R-:W-:Y:S02]  /*1840*/  CS2R R2, SRZ ;  /* 0x0000000000027805 */ /* 0x000fe4000001ff00 */
[----:B------:R-:W-:Y:S01]  /*1850*/  CS2R R4, SRZ ;  /* 0x0000000000047805 */ /* 0x000fe2000001ff00 */
[----:B------:R3:W-:Y:S01]  /*1860*/  STL [R1+0x64], RZ ;  /* 0x000064ff01007387 */ /* 0x0007e20000100800 */
[----:B------:R-:W-:-:S02]  /*1870*/  CS2R R6, SRZ ;  /* 0x0000000000067805 */ /* 0x000fc4000001ff00 */
[----:B------:R-:W-:Y:S02]  /*1880*/  CS2R R8, SRZ ;  /* 0x0000000000087805 */ /* 0x000fe4000001ff00 */
[----:B0-----:R-:W-:Y:S01]  /*1890*/  CS2R R10, SRZ ;  /* 0x00000000000a7805 */ /* 0x001fe2000001ff00 */
[----:B------:R3:W-:Y:S01]  /*18a0*/  STL [R1+0x60], RZ ;  /* 0x000060ff01007387 */ /* 0x0007e20000100800 */
[----:B-1----:R-:W-:Y:S02]  /*18b0*/  CS2R R12, SRZ ;  /* 0x00000000000c7805 */ /* 0x002fe4000001ff00 */
[----:B------:R-:W-:Y:S02]  /*18c0*/  CS2R R14, SRZ ;  /* 0x00000000000e7805 */ /* 0x000fe4000001ff00 */
[----:B------:R-:W-:Y:S01]  /*18d0*/  CS2R R16, SRZ ;  /* 0x0000000000107805 */ /* 0x000fe2000001ff00 */
[----:B------:R3:W-:Y:S01]  /*18e0*/  STL [R1+0x5c], RZ ;  /* 0x00005cff01007387 */ /* 0x0007e20000100800 */
[----:B------:R-:W-:-:S02]  /*18f0*/  CS2R R18, SRZ ;  /* 0x0000000000127805 */ /* 0x000fc4000001ff00 */
[----:B------:R-:W-:Y:S02]  /*1900*/  CS2R R20, SRZ ;  /* 0x0000000000147805 */ /* 0x000fe4000001ff00 */
[----:B------:R-:W-:Y:S01]  /*1910*/  CS2R R22, SRZ ;  /* 0x0000000000167805 */ /* 0x000fe2000001ff00 */
[----:B------:R3:W-:Y:S01]  /*1920*/  STL [R1+0x58], RZ ;  /* 0x000058ff01007387 */ /* 0x0007e20000100800 */
[----:B------:R-:W-:Y:S02]  /*1930*/  CS2R R152, SRZ ;  /* 0x0000000000987805 */ /* 0x000fe4000001ff00 */
        /* <DEDUP_REMOVED lines=48> */
[----:B------:R-:W-:Y:S01]  /*1c40*/  CS2R R226, SRZ ;  /* 0x0000000000e27805 */ /* 0x000fe2000001ff00 */
[----:B------:R-:W-:Y:S01]  /*1c50*/  IMAD.MOV.U32 R228, RZ, RZ, RZ ;  /* 0x000000ffffe47224 */ /* 0x000fe200078e00ff */
[----:B------:R3:W-:Y:S01]  /*1c60*/  STL [R1+0x24], RZ ;  /* 0x000024ff01007387 */ /* 0x0007e20000100800 */
[----:B------:R-:W-:Y:S02]  /*1c70*/  CS2R R24, SRZ ;  /* 0x0000000000187805 */ /* 0x000fe4000001ff00 */
[----:B------:R-:W-:-:S02]  /*1c80*/  CS2R R26, SRZ ;  /* 0x00000000001a7805 */ /* 0x000fc4000001ff00 */
[----:B------:R-:W-:Y:S01]  /*1c90*/  CS2R R28, SRZ ;  /* 0x00000000001c7805 */ /* 0x000fe2000001ff00 */
[----:B------:R3:W-:Y:S01]  /*1ca0*/  STL [R1+0x20], RZ ;  /* 0x000020ff01007387 */ /* 0x0007e20000100800 */
[----:B------:R-:W-:Y:S02]  /*1cb0*/  CS2R R30, SRZ ;  /* 0x00000000001e7805 */ /* 0x000fe4000001ff00 */
[----:B------:R-:W-:Y:S02]  /*1cc0*/  CS2R R32, SRZ ;  /* 0x0000000000207805 */ /* 0x000fe4000001ff00 */
[----:B------:R-:W-:Y:S01]  /*1cd0*/  CS2R R34, SRZ ;  /* 0x0000000000227805 */ /* 0x000fe2000001ff00 */
        /* <DEDUP_REMOVED lines=28> */
[----:B------:R3:W-:Y:S01]  /*1ea0*/  STL [R1], RZ ;  /* 0x000000ff01007387 */ /* 0x0007e20000100800 */
[----:B------:R-:W-:Y:S02]  /*1eb0*/  CS2R R78, SRZ ;  /* 0x00000000004e7805 */ /* 0x000fe4000001ff00 */
[----:B------:R-:W-:Y:S02]  /*1ec0*/  CS2R R80, SRZ ;  /* 0x0000000000507805 */ /* 0x000fe4000001ff00 */
[----:B------:R-:W-:Y:S02]  /*1ed0*/  CS2R R82, SRZ ;  /* 0x0000000000527805 */ /* 0x000fe4000001ff00 */
[----:B------:R-:W-:Y:S02]  /*1ee0*/  CS2R R84, SRZ ;  /* 0x0000000000547805 */ /* 0x000fe4000001ff00 */
[----:B------:R-:W-:-:S02]  /*1ef0*/  CS2R R86, SRZ ;  /* 0x0000000000567805 */ /* 0x000fc4000001ff00 */
[----:B------:R-:W-:Y:S02]  /*1f00*/  CS2R R88, SRZ ;  /* 0x0000000000587805 */ /* 0x000fe4000001ff00 */
        /* <DEDUP_REMOVED lines=30> */
[----:B------:R-:W-:Y:S01]  /*20f0*/  CS2R R150, SRZ ;  /* 0x0000000000967805 */ /* 0x000fe2000001ff00 */
[----:B---3--:R-:W-:Y:S06]  /*2100*/  @!P2 BRA `(.L_x_20) ;  /* 0x0000001000a0a947 */ /* 0x008fec0003800000 */
[----:B------:R-:W-:-:S06]  /*2110*/  UISETP.NE.AND UP0, UPT, UR30, 0x3, UPT ;  /* 0x000000031e00788c */ /* 0x000fcc000bf05270 */
[----:B------:R-:W-:-:S13]  /*2120*/  PLOP3.LUT P2, PT, PT, PT, UP0, 0x80, 0x0 ;  /* 0x000000000000781c */ /* 0x000fda0003f4f008 */
[----:B------:R-:W-:Y:S05]  /*2130*/  @!P2 BRA `(.L_x_21) ;  /* 0x000000000004a947 */ /* 0x000fea0003800000 */
[----:B------:R-:W-:Y:S01]  /*2140*/  BPT.TRAP 0x1 ;  /* 0x000000040000795c */ /* 0x000fe20000300000 */
.L_x_21:
[----:B------:R-:W-:Y:S01]  /*2150*/  ULEA UR6, UR5, UR22, 0x3 ;  /* 0x0000001605067291 */ /* 0x000fe2000f8e183f */
[----:B------:R-:W-:-:S05]  /*2160*/  IMAD.U32 R0, RZ, RZ, UR4 ;  /* 0x00000004ff007e24 */ /* 0x000fca000f8e00ff */
[----:B------:R-:W-:-:S04]  /*2170*/  SHF.L.U32 R0, R0, 0x1f, RZ ;  /* 0x0000001f00007819 */ /* 0x000fc800000006ff */
[----:B------:R0:W1:Y:S01]  /*2180*/  SYNCS.PHASECHK.TRANS64.TRYWAIT P1, [UR6], R0 ;  /* 0x00000000ff0075a7 */ /* 0x0000620008020146 */
[----:B------:R-:W-:Y:S05]  /*2190*/  @!P2 BRA `(.L_x_22) ;  /* 0x000000000004a947 */ /* 0x000fea0003800000 */
[----:B------:R-:W-:Y:S01]  /*21a0*/  BPT.TRAP 0x1 ;  /* 0x000000040000795c */ /* 0x000fe20000300000 */
.L_x_22:
[----:B-1----:R-:W-:Y:S05]  /*21b0*/  @P1 BRA `(.L_x_23) ;  /* 0x0000000000081947 */ /* 0x002fea0003800000 */
[----:B------:R-:W1:Y:S02]  /*21c0*/  SYNCS.PHASECHK.TRANS64.TRYWAIT P1, [UR6], R0 ;  /* 0x00000000ff0075a7 */ /* 0x000e640008020146 */
[----:B-1----:R-:W-:Y:S05]  /*21d0*/  @!P1 BRA `(.L_x_24) ;  /* 0x000000e000609947 */ /* 0x002fea0003800000 */
.L_x_23:
[----:B------:R-:W-:Y:S01]  /*21e0*/  UIADD3 UR6, UR22, 0x180, URZ ;  /* 0x0000018016067890 */ /* 0x000fe2000fffe03f */
[----:B------:R-:W-:Y:S01]  /*21f0*/  WARPGROUP.ARRIVE ;  /* 0x00000000000079c5 */ /* 0x000fe20000000000 */
[----:B------:R-:W-:Y:S01]  /*2200*/  UIADD3 UR7, UR22, 0xa180, URZ ;  /* 0x0000a18016077890 */ /* 0x000fe2000fffe03f */
[----:B------:R2:W-:Y:S01]  /*2210*/  STL [R1+0x6c], RZ ;  /* 0x00006cff01007387 */ /* 0x0005e20000100800 */
[----:B------:R-:W-:Y:S01]  /*2220*/  USHF.R.U32.HI UR6, URZ, 0x4, UR6 ;  /* 0x000000043f067899 */ /* 0x000fe20008011606 */
[----:B01----:R-:W-:Y:S01]  /*2230*/  IMAD.MOV.U32 R0, RZ, RZ, RZ ;  /* 0x000000ffff007224 */ /* 0x003fe200078e00ff */
[----:B------:R-:W-:Y:S01]  /*2240*/  USHF.R.U32.HI UR7, URZ, 0x4, UR7 ;  /* 0x000000043f077899 */ /* 0x000fe20008011607 */
[----:B------:R2:W-:Y:S01]  /*2250*/  STL [R1+0x68], RZ ;  /* 0x000068ff01007387 */ /* 0x0005e20000100800 */
[----:B------:R-:W-:Y:S01]  /*2260*/  ULOP3.LUT UR6, UR6, 0x3fff, URZ, 0xc0, !UPT ;  /* 0x00003fff06067892 */ /* 0x000fe2000f8ec03f */
[----:B------:R-:W-:Y:S01]  /*2270*/  CS2R R2, SRZ ;  /* 0x0000000000027805 */ /* 0x000fe2000001ff00 */
[----:B------:R-:W-:Y:S01]  /*2280*/  ULOP3.LUT UR7, UR7, 0x3fff, URZ, 0xc0, !UPT ;  /* 0x00003fff07077892 */ /* 0x000fe2000f8ec03f */
[----:B------:R2:W-:Y:S01]  /*2290*/  STL [R1+0x64], RZ ;  /* 0x000064ff01007387 */ /* 0x0005e20000100800 */
[----:B------:R-:W-:Y:S01]  /*22a0*/  ULOP3.LUT UR6, UR6, 0x10000, URZ, 0xfc, !UPT ;  /* 0x0001000006067892 */ /* 0x000fe2000f8efc3f */
[----:B------:R-:W-:Y:S01]  /*22b0*/  CS2R R4, SRZ ;  /* 0x0000000000047805 */ /* 0x000fe2000001ff00 */
[----:B------:R-:W-:Y:S01]  /*22c0*/  ULOP3.LUT UR7, UR7, 0x10000, URZ, 0xfc, !UPT ;  /* 0x0001000007077892 */ /* 0x000fe2000f8efc3f */
[----:B------:R2:W-:Y:S01]  /*22d0*/  STL [R1+0x60], RZ ;  /* 0x000060ff01007387 */ /* 0x0005e20000100800 */
[----:B------:R-:W-:Y:S01]  /*22e0*/  ULEA UR6, UR5, UR6, 0x9 ;  /* 0x0000000605067291 */ /* 0x000fe2000f8e483f */
[----:B------:R-:W-:Y:S01]  /*22f0*/  CS2R R6, SRZ ;  /* 0x0000000000067805 */ /* 0x000fe2000001ff00 */
[----:B------:R-:W-:Y:S01]  /*2300*/  ULEA UR7, UR5, UR7, 0xb ;  /* 0x0000000705077291 */ /* 0x000fe2000f8e583f */
[----:B------:R2:W-:Y:S01]  /*2310*/  STL [R1+0x5c], RZ ;  /* 0x00005cff01007387 */ /* 0x0005e20000100800 */
[----:B------:R-:W-:Y:S01]  /*2320*/  UMOV UR9, 0x40000040 ;  /* 0x4000004000097882 */ /* 0x000fe20000000000 */
[----:B------:R-:W-:Y:S01]  /*2330*/  UMOV UR11, 0x40000040 ;  /* 0x40000040000b7882 */ /* 0x000fe20000000000 */
[----:B------:R-:W-:Y:S01]  /*2340*/  CS2R R8, SRZ ;  /* 0x0000000000087805 */ /* 0x000fe2000001ff00 */
[----:B------:R-:W-:Y:S01]  /*2350*/  UMOV UR8, UR6 ;  /* 0x0000000600087c82 */ /* 0x000fe20008000000 */
[----:B------:R2:W-:Y:S01]  /*2360*/  STL [R1+0x58], RZ ;  /* 0x000058ff01007387 */ /* 0x0005e20000100800 */
[----:B------:R-:W-:Y:S01]  /*2370*/  UMOV UR10, UR7 ;  /* 0x00000007000a7c82 */ /* 0x000fe20008000000 */
[----:B------:R-:W-:Y:S01]  /*2380*/  CS2R R10, SRZ ;  /* 0x00000000000a7805 */ /* 0x000fe2000001ff00 */
[----:B------:R-:W-:Y:S01]  /*2390*/  QGMMA.64x256x32.F32.E5M2.E5M2 R24, gdesc[UR8], RZ, !UPT ;  /* 0x03e00000081879f3 */ /* 0x000fe2000c7038ff */
[----:B------:R-:W-:Y:S01]  /*23a0*/  UIADD3 UR8, UR6, 0x2, URZ ;  /* 0x0000000206087890 */ /* 0x000fe2000fffe03f */
[----:B------:R2:W-:Y:S01]  /*23b0*/  STL [R1+0x54], RZ ;  /* 0x000054ff01007387 */ /* 0x0005e20000100800 */
[----:B------:R-:W-:Y:S01]  /*23c0*/  UIADD3 UR10, UR7, 0x2, URZ ;  /* 0x00000002070a7890 */ /* 0x000fe2000fffe03f */
[----:B------:R-:W-:Y:S01]  /*23d0*/  CS2R R12, SRZ ;  /* 0x00000000000c7805 */ /* 0x000fe2000001ff00 */
[----:B------:R-:W-:Y:S01]  /*23e0*/  UMOV UR9, 0x40000040 ;  /* 0x4000004000097882 */ /* 0x000fe20000000000 */
[----:B------:R-:W-:Y:S01]  /*23f0*/  UMOV UR11, 0x40000040 ;  /* 0x40000040000b7882 */ /* 0x000fe20000000000 */
        /* <DEDUP_REMOVED lines=57> */
[----:B------:R-:W-:Y:S01]  /*2790*/  CS2R R226, SRZ ;  /* 0x0000000000e27805 */ /* 0x000fe2000001ff00 */
[----:B------:R-:W-:-:S02]  /*27a0*/  IMAD.MOV.U32 R228, RZ, RZ, RZ ;  /* 0x000000ffffe47224 */ /* 0x000fc400078e00ff */
[----:B------:R2:W-:Y:S04]  /*27b0*/  STL [R1+0x14], RZ ;  /* 0x000014ff01007387 */ /* 0x0005e80000100800 */
[----:B------:R2:W-:Y:S04]  /*27c0*/  STL [R1+0x10], RZ ;  /* 0x000010ff01007387 */ /* 0x0005e80000100800 */
[----:B------:R2:W-:Y:S04]  /*27d0*/  STL [R1+0xc], RZ ;  /* 0x00000cff01007387 */ /* 0x0005e80000100800 */
[----:B------:R2:W-:Y:S04]  /*27e0*/  STL [R1+0x8], RZ ;  /* 0x000008ff01007387 */ /* 0x0005e80000100800 */
[----:B------:R2:W-:Y:S04]  /*27f0*/  STL [R1+0x4], RZ ;  /* 0x000004ff01007387 */ /* 0x0005e80000100800 */
[----:B------:R2:W-:Y:S01]  /*2800*/  STL [R1], RZ ;  /* 0x000000ff01007387 */ /* 0x0005e20000100800 */
[----:B------:R-:W-:Y:S01]  /*2810*/  QGMMA.64x256x32.F32.E5M2.E5M2 R24, gdesc[UR8], R24 ;  /* 0x03e00000081879f3 */ /* 0x000fe20008703818 */
[----:B------:R-:W-:-:S02]  /*2820*/  UIADD3 UR8, UR6, 0x4, URZ ;  /* 0x0000000406087890 */ /* 0x000fc4000fffe03f */
[----:B------:R-:W-:Y:S01]  /*2830*/  UIADD3 UR10, UR7, 0x4, URZ ;  /* 0x00000004070a7890 */ /* 0x000fe2000fffe03f */
[----:B------:R-:W-:Y:S01]  /*2840*/  UMOV UR9, 0x40000040 ;  /* 0x4000004000097882 */ /* 0x000fe20000000000 */
[----:B------:R-:W-:-:S15]  /*2850*/  UMOV UR11, 0x40000040 ;  /* 0x40000040000b7882 */ /* 0x000fde0000000000 */
[----:B------:R-:W-:-:S08]  /*2860*/  NOP ;  /* 0x0000000000007918 */ /* 0x000fd00000000000 */
[----:B------:R-:W-:Y:S01]  /*2870*/  QGMMA.64x256x32.F32.E5M2.E5M2 R24, gdesc[UR8], R24 ;  /* 0x03e00000081879f3 */ /* 0x000fe20008703818 */
[----:B------:R-:W-:Y:S02]  /*2880*/  UIADD3 UR10, UR7, 0x6, URZ ;  /* 0x00000006070a7890 */ /* 0x000fe4000fffe03f */
[----:B------:R-:W-:Y:S01]  /*2890*/  UIADD3 UR8, UR6, 0x6, URZ ;  /* 0x0000000606087890 */ /* 0x000fe2000fffe03f */
[----:B------:R-:W-:Y:S01]  /*28a0*/  ULDC UR7, c[0x0][0x50c] ;  /* 0x0001430000077ab9 */ /* 0x000fe20000000800 */
[----:B------:R-:W-:Y:S01]  /*28b0*/  UMOV UR9, 0x40000040 ;  /* 0x4000004000097882 */ /* 0x000fe20000000000 */
[----:B------:R-:W-:Y:S01]  /*28c0*/  UISETP.NE.AND UP0, UPT, UR7, 0x4, UPT ;  /* 0x000000040700788c */ /* 0x000fe2000bf05270 */
[----:B------:R-:W-:Y:S01]  /*28d0*/  UMOV UR11, 0x40000040 ;  /* 0x40000040000b7882 */ /* 0x000fe20000000000 */
[----:B------:R-:W-:Y:S02]  /*28e0*/  UMOV UR6, 0x4 ;  /* 0x0000000400067882 */ /* 0x000fe40000000000 */
[----:B------:R-:W-:-:S06]  /*28f0*/  USEL UR7, URZ, 0x1, UP0 ;  /* 0x000000013f077887 */ /* 0x000fcc0008000000 */
[----:B------:R-:W-:-:S12]  /*2900*/  ISETP.NE.AND P1, PT, RZ, UR7, PT ;  /* 0x00000007ff007c0c */ /* 0x000fd8000bf25270 */
[----:B------:R-:W-:Y:S01]  /*2910*/  QGMMA.64x256x32.F32.E5M2.E5M2 R24, gdesc[UR8], R24, gsb0 ;  /* 0x03e00000081879f3 */ /* 0x000fe20008003818 */
[----:B--2---:R-:W-:Y:S05]  /*2920*/  @!P1 BRA `(.L_x_25) ;  /* 0x0000000800809947 */ /* 0x004fea0003800000 */
[----:B------:R-:W-:Y:S02]  /*2930*/  WARPGROUP.DEPBAR.LE gsb0, 0x0 ;  /* 0x00008000000079c5 */ /* 0x000fe40000010000 */
[----:B------:R-:W-:-:S01]  /*2940*/  FADD R227, RZ, R25 ;  /* 0x00000019ffe37221 */ /* 0x000fc20000000000 */
[----:B------:R-:W-:Y:S01]  /*2950*/  FADD R228, RZ, R24 ;  /* 0x00000018ffe47221 */ /* 0x000fe20000000000 */
[----:B------:R-:W-:-:S01]  /*2960*/  FADD R226, RZ, R26 ;  /* 0x0000001affe27221 */ /* 0x000fc20000000000 */
[----:B------:R-:W-:Y:S01]  /*2970*/  FADD R225, RZ, R27 ;  /* 0x0000001bffe17221 */ /* 0x000fe20000000000 */
[----:B------:R-:W-:-:S01]  /*2980*/  FADD R224, RZ, R28 ;  /* 0x0000001cffe07221 */ /* 0x000fc20000000000 */
[----:B------:R0:W-:Y:S01]  /*2990*/  STL [R1+0x9c], R227 ;  /* 0x00009ce301007387 */ /* 0x0001e20000100800 */
[----:B------:R-:W-:-:S01]  /*29a0*/  FADD R223, RZ, R29 ;  /* 0x0000001dffdf7221 */ /* 0x000fc20000000000 */
[----:B------:R-:W-:Y:S01]  /*29b0*/  FADD R222, RZ, R30 ;  /* 0x0000001effde7221 */ /* 0x000fe20000000000 */
[----:B------:R-:W-:-:S01]  /*29c0*/  FADD R221, RZ, R31 ;  /* 0x0000001fffdd7221 */ /* 0x000fc20000000000 */
[----:B------:R-:W-:Y:S01]  /*29d0*/  FADD R220, RZ, R32 ;  /* 0x00000020ffdc7221 */ /* 0x000fe20000000000 */
[----:B------:R-:W-:-:S01]  /*29e0*/  FADD R219, RZ, R33 ;  /* 0x00000021ffdb7221 */ /* 0x000fc20000000000 */
[----:B------:R-:W-:Y:S01]  /*29f0*/  FADD R218, RZ, R34 ;  /* 0x00000022ffda7221 */ /* 0x000fe20000000000 */
[----:B------:R-:W-:-:S01]  /*2a00*/  FADD R217, RZ, R35 ;  /* 0x00000023ffd97221 */ /* 0x000fc20000000000 */
[----:B------:R-:W-:Y:S01]  /*2a10*/  FADD R216, RZ, R36 ;  /* 0x00000024ffd87221 */ /* 0x000fe20000000000 */
[----:B------:R-:W-:-:S01]  /*2a20*/  FADD R215, RZ, R37 ;  /* 0x00000025ffd77221 */ /* 0x000fc20000000000 */
[----:B0-----:R-:W-:Y:S01]  /*2a30*/  FADD R227, RZ, R124 ;  /* 0x0000007cffe37221 */ /* 0x001fe20000000000 */
[----:B------:R-:W-:-:S01]  /*2a40*/  FADD R214, RZ, R38 ;  /* 0x00000026ffd67221 */ /* 0x000fc20000000000 */
[----:B------:R-:W-:Y:S01]  /*2a50*/  FADD R213, RZ, R39 ;  /* 0x00000027ffd57221 */ /* 0x000fe20000000000 */
[----:B------:R-:W-:-:S01]  /*2a60*/  FADD R212, RZ, R40 ;  /* 0x00000028ffd47221 */ /* 0x000fc20000000000 */
[----:B------:R-:W-:Y:S01]  /*2a70*/  FADD R211, RZ, R41 ;  /* 0x00000029ffd37221 */ /* 0x000fe20000000000 */
[----:B------:R0:W-:Y:S01]  /*2a80*/  STL [R1], R227 ;  /* 0x000000e301007387 */ /* 0x0001e20000100800 */
        /* <DEDUP_REMOVED lines=94> */
[----:B0-----:R-:W-:-:S05]  /*3070*/  FADD R227, RZ, R131 ;  /* 0x00000083ffe37221 */ /* 0x001fca0000000000 */
[----:B------:R0:W-:Y:S02]  /*3080*/  STL [R1+0x1c], R227 ;  /* 0x00001ce301007387 */ /* 0x0001e40000100800 */
        /* <DEDUP_REMOVED lines=39> */
[----:B------:R0:W-:Y:S04]  /*3300*/  STL [R1+0x6c], R227 ;  /* 0x00006ce301007387 */ /* 0x0001e80000100800 */
[----:B0-----:R0:W5:Y:S01]  /*3310*/  LDL.LU R227, [R1+0x9c] ;  /* 0x00009c0001e37983 */ /* 0x0011620000300800 */
[----:B------:R-:W-:-:S05]  /*3320*/  UMOV UR6, URZ ;  /* 0x0000003f00067c82 */ /* 0x000fca0008000000 */
.L_x_25:
[----:B------:R-:W-:Y:S01]  /*3330*/  UIADD3 UR23, UR5, 0x1, URZ ;  /* 0x0000000105177890 */ /* 0x000fe2000fffe03f */
[----:B------:R-:W-:-:S03]  /*3340*/  UMOV UR8, 0x1 ;  /* 0x0000000100087882 */ /* 0x000fc60000000000 */
[----:B------:R-:W-:-:S04]  /*3350*/  UISETP.NE.AND UP0, UPT, UR23, 0x5, UPT ;  /* 0x000000051700788c */ /* 0x000fc8000bf05270 */
[----:B------:R-:W-:Y:S02]  /*3360*/  USEL UR24, URZ, 0x1, UP0 ;  /* 0x000000013f187887 */ /* 0x000fe40008000000 */
[----:B------:R-:W-:Y:S02]  /*3370*/  USEL UR23, UR23, URZ, UP0 ;  /* 0x0000003f17177287 */ /* 0x000fe40008000000 */
[----:B------:R-:W-:-:S12]  /*3380*/  ULOP3.LUT UR24, UR4, UR24, URZ, 0x3c, !UPT ;  /* 0x0000001804187292 */ /* 0x000fd8000f8e3c3f */
.L_x_20:
[----:B------:R-:W-:-:S06]  /*3390*/  UISETP.GE.AND UP0, UPT, UR19, 0x1, UPT ;  /* 0x000000011300788c */ /* 0x000fcc000bf06270 */
[----:B------:R-:W-:-:S13]  /*33a0*/  PLOP3.LUT P1, PT, PT, PT, UP0, 0x80, 0x0 ;  /* 0x000000000000781c */ /* 0x000fda0003f2f008 */
[----:B------:R-:W-:Y:S05]  /*33b0*/  @!P1 BRA `(.L_x_26) ;  /* 0x0000001000cc9947 */ /* 0x000fea0003800000 */
[----:B------:R-:W-:Y:S01]  /*33c0*/  UMOV UR25, UR19 ;  /* 0x0000001300197c82 */ /* 0x000fe20008000000 */
[----:B------:R-:W-:Y:S01]  /*33d0*/  UMOV UR33, UR5 ;  /* 0x0000000500217c82 */ /* 0x000fe20008000000 */
[----:B------:R-:W-:-:S05]  /*33e0*/  ULDC UR35, c[0x0][0x50c] ;  /* 0x0001430000237ab9 */ /* 0x000fca0000000800 */
.L_x_34:
[----:B------:R-:W-:-:S06]  /*33f0*/  UISETP.NE.AND UP0, UPT, UR30, 0x3, UPT ;  /* 0x000000031e00788c */ /* 0x000fcc000bf05270 */
[----:B------:R-:W-:-:S13]  /*3400*/  PLOP3.LUT P2, PT, PT, PT, UP0, 0x80, 0x0 ;  /* 0x000000000000781c */ /* 0x000fda0003f4f008 */
[----:B-1---5:R-:W-:Y:S05]  /*3410*/  @!P2 BRA `(.L_x_27) ;  /* 0x000000000004a947 */ /* 0x022fea0003800000 */
[----:B------:R-:W-:Y:S01]  /*3420*/  BPT.TRAP 0x1 ;  /* 0x000000040000795c */ /* 0x000fe20000300000 */
.L_x_27:
[----:B------:R-:W-:Y:S01]  /*3430*/  ULEA UR9, UR23, UR22, 0x3 ;  /* 0x0000001617097291 */ /* 0x000fe2000f8e183f */
[----:B------:R-:W-:-:S05]  /*3440*/  IMAD.U32 R229, RZ, RZ, UR24 ;  /* 0x00000018ffe57e24 */ /* 0x000fca000f8e00ff */
[----:B------:R-:W-:-:S04]  /*3450*/  SHF.L.U32 R229, R229, 0x1f, RZ ;  /* 0x0000001fe5e57819 */ /* 0x000fc800000006ff */
[----:B------:R1:W2:Y:S01]  /*3460*/  SYNCS.PHASECHK.TRANS64.TRYWAIT P1, [UR9], R229 ;  /* 0x000000e5ff0075a7 */ /* 0x0002a20008020149 */
[----:B------:R-:W-:Y:S05]  /*3470*/  @!P2 BRA `(.L_x_28) ;  /* 0x000000000004a947 */ /* 0x000fea0003800000 */
[----:B------:R-:W-:Y:S01]  /*3480*/  BPT.TRAP 0x1 ;  /* 0x000000040000795c */ /* 0x000fe20000300000 */
.L_x_28:
[----:B--2---:R-:W-:Y:S05]  /*3490*/  @P1 BRA `(.L_x_29) ;  /* 0x0000000000081947 */ /* 0x004fea0003800000 */
[----:B------:R-:W2:Y:S02]  /*34a0*/  SYNCS.PHASECHK.TRANS64.TRYWAIT P1, [UR9], R229 ;  /* 0x000000e5ff0075a7 */ /* 0x000ea40008020149 */
[----:B--2---:R-:W-:Y:S05]  /*34b0*/  @!P1 BRA `(.L_x_30) ;  /* 0x000000cc00c09947 */ /* 0x004fea0003800000 */
.L_x_29:
[----:B------:R-:W-:Y:S01]  /*34c0*/  UIADD3 UR9, UR22, 0x180, URZ ;  /* 0x0000018016097890 */ /* 0x000fe2000fffe03f */
[----:B------:R-:W-:Y:S01]  /*34d0*/  WARPGROUP.ARRIVE ;  /* 0x00000000000079c5 */ /* 0x000fe20000000000 */
[----:B------:R-:W-:Y:S02]  /*34e0*/  UIADD3 UR10, UR22, 0xa180, URZ ;  /* 0x0000a180160a7890 */ /* 0x000fe4000fffe03f */
[----:B------:R-:W-:Y:S02]  /*34f0*/  USHF.R.U32.HI UR9, URZ, 0x4, UR9 ;  /* 0x000000043f097899 */ /* 0x000fe40008011609 */
[----:B------:R-:W-:Y:S02]  /*3500*/  USHF.R.U32.HI UR10, URZ, 0x4, UR10 ;  /* 0x000000043f0a7899 */ /* 0x000fe4000801160a */
[----:B------:R-:W-:Y:S02]  /*3510*/  UISETP.NE.AND UP0, UPT, UR7, URZ, UPT ;  /* 0x0000003f0700728c */ /* 0x000fe4000bf05270 */
[----:B------:R-:W-:-:S02]  /*3520*/  ULOP3.LUT UR9, UR9, 0x3fff, URZ, 0xc0, !UPT ;  /* 0x00003fff09097892 */ /* 0x000fc4000f8ec03f */
[----:B------:R-:W-:Y:S02]  /*3530*/  ULOP3.LUT UR10, UR10, 0x3fff, URZ, 0xc0, !UPT ;  /* 0x00003fff0a0a7892 */ /* 0x000fe4000f8ec03f */
[----:B------:R-:W-:Y:S02]  /*3540*/  USEL UR8, UR8, URZ, !UP0 ;  /* 0x0000003f08087287 */ /* 0x000fe4000c000000 */
[----:B------:R-:W-:Y:S02]  /*3550*/  ULOP3.LUT UR7, UR9, 0x10000, URZ, 0xfc, !UPT ;  /* 0x0001000009077892 */ /* 0x000fe4000f8efc3f */
[----:B------:R-:W-:Y:S02]  /*3560*/  ULOP3.LUT UR10, UR10, 0x10000, URZ, 0xfc, !UPT ;  /* 0x000100000a0a7892 */ /* 0x000fe4000f8efc3f */
[----:B------:R-:W-:Y:S02]  /*3570*/  UISETP.NE.U32.AND UP0, UPT, UR8, URZ, UPT ;  /* 0x0000003f0800728c */ /* 0x000fe4000bf05070 */
[----:B------:R-:W-:-:S02]  /*3580*/  ULEA UR7, UR23, UR7, 0x9 ;  /* 0x0000000717077291 */ /* 0x000fc4000f8e483f */
[----:B------:R-:W-:Y:S01]  /*3590*/  ULEA UR34, UR23, UR10, 0xb ;  /* 0x0000000a17227291 */ /* 0x000fe2000f8e583f */
[----:B------:R-:W-:Y:S01]  /*35a0*/  UMOV UR9, 0x40000040 ;  /* 0x4000004000097882 */ /* 0x000fe20000000000 */
[----:B------:R-:W-:Y:S01]  /*35b0*/  UMOV UR11, 0x40000040 ;  /* 0x40000040000b7882 */ /* 0x000fe20000000000 */
[----:B------:R-:W-:Y:S02]  /*35c0*/  UIADD3 UR6, UR6, 0x4, URZ ;  /* 0x0000000406067890 */ /* 0x000fe4000fffe03f */
[----:B------:R-:W-:Y:S02]  /*35d0*/  UMOV UR8, UR7 ;  /* 0x0000000700087c82 */ /* 0x000fe40008000000 */
[----:B------:R-:W-:Y:S02]  /*35e0*/  UMOV UR10, UR34 ;  /* 0x00000022000a7c82 */ /* 0x000fe40008000000 */
[----:B------:R-:W-:Y:S01]  /*35f0*/  QGMMA.64x256x32.F32.E5M2.E5M2 R24, gdesc[UR8], R24, UP0 ;  /* 0x03e00000081879f3 */ /* 0x000fe2000bf03818 */
[----:B------:R-:W-:-:S02]  /*3600*/  UIADD3 UR8, UR7, 0x2, URZ ;  /* 0x0000000207087890 */ /* 0x000fc4000fffe03f */
[----:B------:R-:W-:Y:S01]  /*3610*/  UIADD3 UR10, UR34, 0x2, URZ ;  /* 0x00000002220a7890 */ /* 0x000fe2000fffe03f */
[----:B------:R-:W-:Y:S01]  /*3620*/  UMOV UR9, 0x40000040 ;  /* 0x4000004000097882 */ /* 0x000fe20000000000 */
[----:B------:R-:W-:Y:S01]  /*3630*/  UMOV UR11, 0x40000040 ;  /* 0x40000040000b7882 */ /* 0x000fe20000000000 */
[----:B------:R-:W-:-:S15]  /*3640*/  UISETP.NE.AND UP0, UPT, UR6, UR35, UPT ;  /* 0x000000230600728c */ /* 0x000fde000bf05270 */
[----:B------:R-:W-:-:S07]  /*3650*/  NOP ;  /* 0x0000000000007918 */ /* 0x000fce0000000000 */
[----:B------:R-:W-:Y:S01]  /*3660*/  QGMMA.64x256x32.F32.E5M2.E5M2 R24, gdesc[UR8], R24 ;  /* 0x03e00000081879f3 */ /* 0x000fe20008703818 */
[----:B------:R-:W-:Y:S02]  /*3670*/  UIADD3 UR8, UR7, 0x4, URZ ;  /* 0x0000000407087890 */ /* 0x000fe4000fffe03f */
[----:B------:R-:W-:Y:S01]  /*3680*/  UIADD3 UR10, UR34, 0x4, URZ ;  /* 0x00000004220a7890 */ /* 0x000fe2000fffe03f */
[----:B------:R-:W-:Y:S01]  /*3690*/  UMOV UR9, 0x40000040 ;  /* 0x4000004000097882 */ /* 0x000fe20000000000 */
[----:B------:R-:W-:-:S15]  /*36a0*/  UMOV UR11, 0x40000040 ;  /* 0x40000040000b7882 */ /* 0x000fde0000000000 */
[----:B------:R-:W-:-:S08]  /*36b0*/  NOP ;  /* 0x0000000000007918 */ /* 0x000fd00000000000 */
[----:B------:R-:W-:Y:S01]  /*36c0*/  QGMMA.64x256x32.F32.E5M2.E5M2 R24, gdesc[UR8], R24 ;  /* 0x03e00000081879f3 */ /* 0x000fe20008703818 */
[----:B------:R-:W-:Y:S02]  /*36d0*/  UIADD3 UR8, UR7, 0x6, URZ ;  /* 0x0000000607087890 */ /* 0x000fe4000fffe03f */
[----:B------:R-:W-:Y:S01]  /*36e0*/  UIADD3 UR10, UR34, 0x6, URZ ;  /* 0x00000006220a7890 */ /* 0x000fe2000fffe03f */
[----:B------:R-:W-:Y:S01]  /*36f0*/  UMOV UR9, 0x40000040 ;  /* 0x4000004000097882 */ /* 0x000fe20000000000 */
[----:B------:R-:W-:Y:S01]  /*3700*/  UMOV UR11, 0x40000040 ;  /* 0x40000040000b7882 */ /* 0x000fe20000000000 */
[----:B------:R-:W-:-:S06]  /*3710*/  USEL UR7, URZ, 0x1, UP0 ;  /* 0x000000013f077887 */ /* 0x000fcc0008000000 */
[----:B------:R-:W-:-:S15]  /*3720*/  ISETP.NE.AND P1, PT, RZ, UR7, PT ;  /* 0x00000007ff007c0c */ /* 0x000fde000bf25270 */
[----:B------:R-:W-:-:S01]  /*3730*/  NOP ;  /* 0x0000000000007918 */ /* 0x000fc20000000000 */
[----:B------:R-:W-:Y:S03]  /*3740*/  QGMMA.64x256x32.F32.E5M2.E5M2 R24, gdesc[UR8], R24, gsb0 ;  /* 0x03e00000081879f3 */ /* 0x000fe60008003818 */
[----:B------:R-:W-:Y:S02]  /*3750*/  WARPGROUP.DEPBAR.LE gsb0, 0x1 ;  /* 0x00008000000079c5 */ /* 0x000fe40000010100 */
[----:B------:R-:W-:Y:S05]  /*3760*/  @!P1 BRA `(.L_x_31) ;  /* 0x0000000c00709947 */ /* 0x000fea0003800000 */
[----:B------:R-:W-:Y:S02]  /*3770*/  WARPGROUP.DEPBAR.LE gsb0, 0x0 ;  /* 0x00008000000079c5 */ /* 0x000fe40000010000 */
[----:B-----5:R-:W-:-:S01]  /*3780*/  FADD R227, R25, R227 ;  /* 0x000000e319e37221 */ /* 0x020fc20000000000 */
[----:B------:R-:W-:Y:S01]  /*3790*/  FADD R226, R26, R226 ;  /* 0x000000e21ae27221 */ /* 0x000fe20000000000 */
[----:B------:R-:W-:-:S01]  /*37a0*/  FADD R225, R27, R225 ;  /* 0x000000e11be17221 */ /* 0x000fc20000000000 */
[----:B------:R-:W-:Y:S01]  /*37b0*/  FADD R224, R28, R224 ;  /* 0x000000e01ce07221 */ /* 0x000fe20000000000 */
[----:B------:R-:W-:-:S01]  /*37c0*/  FADD R223, R29, R223 ;  /* 0x000000df1ddf7221 */ /* 0x000fc20000000000 */
[----:B------:R2:W-:Y:S01]  /*37d0*/  STL [R1+0x9c], R227 ;  /* 0x00009ce301007387 */ /* 0x0005e20000100800 */
[----:B------:R-:W-:-:S01]  /*37e0*/  FADD R222, R30, R222 ;  /* 0x000000de1ede7221 */ /* 0x000fc20000000000 */
[----:B------:R-:W-:Y:S01]  /*37f0*/  FADD R221, R31, R221 ;  /* 0x000000dd1fdd7221 */ /* 0x000fe20000000000 */
[----:B------:R-:W-:-:S01]  /*3800*/  FADD R220, R32, R220 ;  /* 0x000000dc20dc7221 */ /* 0x000fc20000000000 */
[----:B------:R-:W-:Y:S01]  /*3810*/  FADD R219, R33, R219 ;  /* 0x000000db21db7221 */ /* 0x000fe20000000000 */
[----:B------:R-:W-:-:S01]  /*3820*/  FADD R218, R34, R218 ;  /* 0x000000da22da7221 */ /* 0x000fc20000000000 */
[----:B------:R-:W-:Y:S01]  /*3830*/  FADD R217, R35, R217 ;  /* 0x000000d923d97221 */ /* 0x000fe20000000000 */
[----:B------:R-:W-:-:S01]  /*3840*/  FADD R216, R36, R216 ;  /* 0x000000d824d87221 */ /* 0x000fc20000000000 */
[----:B------:R-:W-:Y:S01]  /*3850*/  FADD R215, R37, R215 ;  /* 0x000000d725d77221 */ /* 0x000fe20000000000 */
[----:B------:R-:W-:-:S01]  /*3860*/  FADD R214, R38, R214 ;  /* 0x000000d626d67221 */ /* 0x000fc20000000000 */
[----:B--2---:R-:W2:Y:S01]  /*3870*/  LDL.LU R227, [R1+0x28] ;  /* 0x0000280001e37983 */ /* 0x004ea20000300800 */
[----:B------:R-:W-:-:S01]  /*3880*/  FADD R213, R39, R213 ;  /* 0x000000d527d57221 */ /* 0x000fc20000000000 */
[----:B------:R-:W-:Y:S01]  /*3890*/  FADD R212, R40, R212 ;  /* 0x000000d428d47221 */ /* 0x000fe20000000000 */
[----:B------:R-:W-:-:S01]  /*38a0*/  FADD R211, R41, R211 ;  /* 0x000000d329d37221 */ /* 0x000fc20000000000 */
[----:B------:R3:W-:Y:S01]  /*38b0*/  STL [R1+0xa0], R226 ;  /* 0x0000a0e201007387 */ /* 0x0007e20000100800 */
[----:B------:R-:W-:-:S03]  /*38c0*/  FADD R228, R24, R228 ;  /* 0x000000e418e47221 */ /* 0x000fc60000000000 */
[----:B---3--:R-:W3:Y:S04]  /*38d0*/  LDL.LU R226, [R1+0x24] ;  /* 0x0000240001e27983 */ /* 0x008ee80000300800 */
[----:B------:R4:W-:Y:S04]  /*38e0*/  STL [R1+0xa4], R225 ;  /* 0x0000a4e101007387 */ /* 0x0009e80000100800 */
[----:B----4-:R-:W4:Y:S04]  /*38f0*/  LDL.LU R225, [R1+0x20] ;  /* 0x0000200001e17983 */ /* 0x010f280000300800 */
[----:B------:R0:W-:Y:S04]  /*3900*/  STL [R1+0xa8], R224 ;  /* 0x0000a8e001007387 */ /* 0x0001e80000100800 */
[----:B0-----:R-:W4:Y:S04]  /*3910*/  LDL.LU R224, [R1+0x1c] ;  /* 0x00001c0001e07983 */ /* 0x001f280000300800 */
        /* <DEDUP_REMOVED lines=13> */
[----:B0-----:R-:W4:Y:S04]  /*39f0*/  LDL.LU R217, [R1] ;  /* 0x0000000001d97983 */ /* 0x001f280000300800 */
[----:B------:R-:W-:Y:S04]  /*3a00*/  STL [R1+0xc8], R216 ;  /* 0x0000c8d801007387 */ /* 0x000fe80000100800 */
[----:B------:R-:W-:Y:S04]  /*3a10*/  STL [R1+0xcc], R215 ;  /* 0x0000ccd701007387 */ /* 0x000fe80000100800 */
[----:B------:R-:W-:Y:S04]  /*3a20*/  STL [R1+0xd0], R214 ;  /* 0x0000d0d601007387 */ /* 0x000fe80000100800 */
[----:B------:R-:W-:Y:S04]  /*3a30*/  STL [R1+0xd4], R213 ;  /* 0x0000d4d501007387 */ /* 0x000fe80000100800 */
[----:B------:R-:W-:Y:S04]  /*3a40*/  STL [R1+0xd8], R212 ;  /* 0x0000d8d401007387 */ /* 0x000fe80000100800 */
[----:B------:R0:W-:Y:S01]  /*3a50*/  STL [R1+0xdc], R211 ;  /* 0x0000dcd301007387 */ /* 0x0001e20000100800 */
[----:B--2---:R-:W-:-:S01]  /*3a60*/  FADD R227, R134, R227 ;  /* 0x000000e386e37221 */ /* 0x004fc20000000000 */
[----:B---3--:R-:W-:Y:S01]  /*3a70*/  FADD R226, R133, R226 ;  /* 0x000000e285e27221 */ /* 0x008fe20000000000 */
[----:B----4-:R-:W-:-:S01]  /*3a80*/  FADD R225, R132, R225 ;  /* 0x000000e184e17221 */ /* 0x010fc20000000000 */
[----:B------:R-:W-:Y:S01]  /*3a90*/  FADD R224, R131, R224 ;  /* 0x000000e083e07221 */ /* 0x000fe20000000000 */
[----:B------:R-:W-:-:S01]  /*3aa0*/  FADD R223, R130, R223 ;  /* 0x000000df82df7221 */ /* 0x000fc20000000000 */
[----:B------:R-:W-:Y:S01]  /*3ab0*/  FADD R222, R129, R222 ;  /* 0x000000de81de7221 */ /* 0x000fe20000000000 */
[----:B------:R-:W-:-:S01]  /*3ac0*/  FADD R221, R128, R221 ;  /* 0x000000dd80dd7221 */ /* 0x000fc20000000000 */
[----:B------:R-:W-:Y:S01]  /*3ad0*/  FADD R220, R127, R220 ;  /* 0x000000dc7fdc7221 */ /* 0x000fe20000000000 */
[----:B------:R-:W-:-:S01]  /*3ae0*/  FADD R219, R126, R219 ;  /* 0x000000db7edb7221 */ /* 0x000fc20000000000 */
[----:B------:R-:W-:Y:S01]  /*3af0*/  FADD R218, R125, R218 ;  /* 0x000000da7dda7221 */ /* 0x000fe20000000000 */
[----:B------:R-:W-:-:S05]  /*3b00*/  FADD R217, R124, R217 ;  /* 0x000000d97cd97221 */ /* 0x000fca0000000000 */
[----:B------:R2:W-:Y:S04]  /*3b10*/  STL [R1], R217 ;  /* 0x000000d901007387 */ /* 0x0005e80000100800 */
[----:B------:R3:W-:Y:S04]  /*3b20*/  STL [R1+0x4], R218 ;  /* 0x000004da01007387 */ /* 0x0007e80000100800 */
[----:B------:R4:W-:Y:S04]  /*3b30*/  STL [R1+0x8], R219 ;  /* 0x000008db01007387 */ /* 0x0009e80000100800 */
[----:B------:R1:W-:Y:S04]  /*3b40*/  STL [R1+0xc], R220 ;  /* 0x00000cdc01007387 */ /* 0x0003e80000100800 */
[----:B------:R1:W-:Y:S04]  /*3b50*/  STL [R1+0x10], R221 ;  /* 0x000010dd01007387 */ /* 0x0003e80000100800 */
[----:B------:R1:W-:Y:S04]  /*3b60*/  STL [R1+0x14], R222 ;  /* 0x000014de01007387 */ /* 0x0003e80000100800 */
[----:B------:R1:W-:Y:S04]  /*3b70*/  STL [R1+0x18], R223 ;  /* 0x000018df01007387 */ /* 0x0003e80000100800 */
[----:B------:R1:W-:Y:S04]  /*3b80*/  STL [R1+0x1c], R224 ;  /* 0x00001ce001007387 */ /* 0x0003e80000100800 */
[----:B0-----:R-:W4:Y:S04]  /*3b90*/  LDL.LU R211, [R1+0x2c] ;  /* 0x00002c0001d37983 */ /* 0x001f280000300800 */
[----:B------:R0:W-:Y:S04]  /*3ba0*/  STL [R1+0x20], R225 ;  /* 0x000020e101007387 */ /* 0x0001e80000100800 */
[----:B------:R-:W4:Y:S04]  /*3bb0*/  LDL.LU R212, [R1+0x30] ;  /* 0x0000300001d47983 */ /* 0x000f280000300800 */
[----:B------:R0:W-:Y:S04]  /*3bc0*/  STL [R1+0x24], R226 ;  /* 0x000024e201007387 */ /* 0x0001e80000100800 */
[----:B------:R-:W4:Y:S04]  /*3bd0*/  LDL.LU R213, [R1+0x34] ;  /* 0x0000340001d57983 */ /* 0x000f280000300800 */
[----:B------:R0:W-:Y:S04]  /*3be0*/  STL [R1+0x28], R227 ;  /* 0x000028e301007387 */ /* 0x0001e80000100800 */
[----:B------:R-:W4:Y:S04]  /*3bf0*/  LDL.LU R214, [R1+0x38] ;  /* 0x0000380001d67983 */ /* 0x000f280000300800 */
[----:B------:R-:W4:Y:S04]  /*3c00*/  LDL.LU R215, [R1+0x3c] ;  /* 0x00003c0001d77983 */ /* 0x000f280000300800 */
[----:B------:R-:W4:Y:S04]  /*3c10*/  LDL.LU R216, [R1+0x40] ;  /* 0x0000400001d87983 */ /* 0x000f280000300800 */
[----:B--2---:R-:W2:Y:S04]  /*3c20*/  LDL.LU R217, [R1+0x44] ;  /* 0x0000440001d97983 */ /* 0x004ea80000300800 */
[----:B---3--:R-:W3:Y:S04]  /*3c30*/  LDL.LU R218, [R1+0x48] ;  /* 0x0000480001da7983 */ /* 0x008ee80000300800 */
[----:B----4-:R-:W4:Y:S04]  /*3c40*/  LDL.LU R219, [R1+0x4c] ;  /* 0x00004c0001db7983 */ /* 0x010f280000300800 */
[----:B-1----:R-:W4:Y:S04]  /*3c50*/  LDL.LU R220, [R1+0x50] ;  /* 0x0000500001dc7983 */ /* 0x002f280000300800 */
[----:B------:R-:W4:Y:S04]  /*3c60*/  LDL.LU R221, [R1+0x54] ;  /* 0x0000540001dd7983 */ /* 0x000f280000300800 */
[----:B------:R-:W4:Y:S04]  /*3c70*/  LDL.LU R222, [R1+0x58] ;  /* 0x0000580001de7983 */ /* 0x000f280000300800 */
[----:B------:R-:W4:Y:S04]  /*3c80*/  LDL.LU R223, [R1+0x5c] ;  /* 0x00005c0001df7983 */ /* 0x000f280000300800 */
[----:B------:R-:W4:Y:S04]  /*3c90*/  LDL.LU R224, [R1+0x60] ;  /* 0x0000600001e07983 */ /* 0x000f280000300800 */
[----:B0-----:R-:W4:Y:S04]  /*3ca0*/  LDL.LU R225, [R1+0x64] ;  /* 0x0000640001e17983 */ /* 0x001f280000300800 */
[----:B------:R-:W4:Y:S04]  /*3cb0*/  LDL.LU R226, [R1+0x68] ;  /* 0x0000680001e27983 */ /* 0x000f280000300800 */
[----:B------:R-:W4:Y:S01]  /*3cc0*/  LDL.LU R227, [R1+0x6c] ;  /* 0x00006c0001e37983 */ /* 0x000f220000300800 */
[----:B------:R-:W-:-:S05]  /*3cd0*/  FADD R211, R135, R211 ;  /* 0x000000d387d37221 */ /* 0x000fca0000000000 */
[----:B------:R0:W-:Y:S01]  /*3ce0*/  STL [R1+0x2c], R211 ;  /* 0x00002cd301007387 */ /* 0x0001e20000100800 */
[----:B------:R-:W-:-:S03]  /*3cf0*/  FADD R212, R136, R212 ;  /* 0x000000d488d47221 */ /* 0x000fc60000000000 */
[----:B0-----:R0:W5:Y:S01]  /*3d00*/  LDL.LU R211, [R1+0xdc] ;  /* 0x0000dc0001d37983 */ /* 0x0011620000300800 */
[----:B------:R-:W-:-:S03]  /*3d10*/  FADD R213, R137, R213 ;  /* 0x000000d589d57221 */ /* 0x000fc60000000000 */
[----:B------:R1:W-:Y:S01]  /*3d20*/  STL [R1+0x30], R212 ;  /* 0x000030d401007387 */ /* 0x0003e20000100800 */
[----:B------:R-:W-:-:S01]  /*3d30*/  FADD R214, R138, R214 ;  /* 0x000000d68ad67221 */ /* 0x000fc20000000000 */
[----:B------:R-:W-:Y:S02]  /*3d40*/  FADD R215, R139, R215 ;  /* 0x000000d78bd77221 */ /* 0x000fe40000000000 */
[----:B-1----:R0:W5:Y:S01]  /*3d50*/  LDL.LU R212, [R1+0xd8] ;  /* 0x0000d80001d47983 */ /* 0x0021620000300800 */
[----:B------:R-:W-:-:S03]  /*3d60*/  FADD R216, R140, R216 ;  /* 0x000000d88cd87221 */ /* 0x000fc60000000000 */
[----:B------:R1:W-:Y:S01]  /*3d70*/  STL [R1+0x34], R213 ;  /* 0x000034d501007387 */ /* 0x0003e20000100800 */
[----:B--2---:R-:W-:-:S03]  /*3d80*/  FADD R217, R141, R217 ;  /* 0x000000d98dd97221 */ /* 0x004fc60000000000 */
[----:B-1----:R0:W5:Y:S01]  /*3d90*/  LDL.LU R213, [R1+0xd4] ;  /* 0x0000d40001d57983 */ /* 0x0021620000300800 */
[----:B---3--:R-:W-:-:S03]  /*3da0*/  FADD R218, R142, R218 ;  /* 0x000000da8eda7221 */ /* 0x008fc60000000000 */
[----:B------:R1:W-:Y:S01]  /*3db0*/  STL [R1+0x38], R214 ;  /* 0x000038d601007387 */ /* 0x0003e20000100800 */
[----:B----4-:R-:W-:-:S01]  /*3dc0*/  FADD R219, R143, R219 ;  /* 0x000000db8fdb7221 */ /* 0x010fc20000000000 */
[----:B------:R-:W-:Y:S02]  /*3dd0*/  FADD R220, R144, R220 ;  /* 0x000000dc90dc7221 */ /* 0x000fe40000000000 */
[----:B-1----:R0:W5:Y:S04]  /*3de0*/  LDL.LU R214, [R1+0xd0] ;  /* 0x0000d00001d67983 */ /* 0x0021680000300800 */
[----:B------:R1:W-:Y:S01]  /*3df0*/  STL [R1+0x3c], R215 ;  /* 0x00003cd701007387 */ /* 0x0003e20000100800 */
[----:B------:R-:W-:-:S01]  /*3e00*/  FADD R221, R145, R221 ;  /* 0x000000dd91dd7221 */ /* 0x000fc20000000000 */
[----:B------:R-:W-:-:S02]  /*3e10*/  FADD R222, R146, R222 ;  /* 0x000000de92de7221 */ /* 0x000fc40000000000 */
[----:B-1----:R0:W5:Y:S04]  /*3e20*/  LDL.LU R215, [R1+0xcc] ;  /* 0x0000cc0001d77983 */ /* 0x0021680000300800 */
[----:B------:R1:W-:Y:S01]  /*3e30*/  STL [R1+0x40], R216 ;  /* 0x000040d801007387 */ /* 0x0003e20000100800 */
[----:B------:R-:W-:-:S03]  /*3e40*/  FADD R223, R147, R223 ;  /* 0x000000df93df7221 */ /* 0x000fc60000000000 */
        /* <DEDUP_REMOVED lines=13> */
[----:B------:R1:W-:Y:S04]  /*3f20*/  STL [R1+0x54], R221 ;  /* 0x000054dd01007387 */ /* 0x0003e80000100800 */
        /* <DEDUP_REMOVED lines=12> */
[----:B-1----:R0:W5:Y:S01]  /*3ff0*/  LDL.LU R227, [R1+0x9c] ;  /* 0x00009c0001e37983 */ /* 0x0021620000300800 */
        /* <DEDUP_REMOVED lines=82> */
[----:B0-----:R-:W-:-:S06]  /*4520*/  UMOV UR6, URZ ;  /* 0x0000003f00067c82 */ /* 0x001fcc0008000000 */
.L_x_31:
[----:B------:R-:W-:Y:S05]  /*4530*/  @!P2 BRA `(.L_x_32) ;  /* 0x000000000004a947 */ /* 0x000fea0003800000 */
[----:B------:R-:W-:Y:S01]  /*4540*/  BPT.TRAP 0x1 ;  /* 0x000000040000795c */ /* 0x000fe20000300000 */
.L_x_32:
[----:B-----5:R2:W-:Y:S04]  /*4550*/  STL [R1+0x9c], R0 ;  /* 0x00009c0001007387 */ /* 0x0205e80000100800 */
[----:B--2---:R-:W2:Y:S01]  /*4560*/  LDL R0, [R1+0x74] ;  /* 0x0000740001007983 */ /* 0x004ea20000100800 */
[----:B-1----:R-:W-:-:S05]  /*4570*/  IMAD.U32 R229, RZ, RZ, UR33 ;  /* 0x00000021ffe57e24 */ /* 0x002fca000f8e00ff */
[----:B------:R-:W-:-:S05]  /*4580*/  @P0 LEA R229, R229, UR22, 0x3 ;  /* 0x00000016e5e50c11 */ /* 0x000fca000f8e18ff */
[----:B------:R-:W-:Y:S01]  /*4590*/  @P0 VIADD R229, R229, 0x28 ;  /* 0x00000028e5e50836 */ /* 0x000fe20000000000 */
[----:B------:R-:W-:-:S06]  /*45a0*/  UISETP.GT.U32.AND UP0, UPT, UR15, 0x1, UPT ;  /* 0x000000010f00788c */ /* 0x000fcc000bf04070 */
[----:B------:R-:W-:Y:S02]  /*45b0*/  PLOP3.LUT P1, PT, PT, PT, UP0, 0x80, 0x0 ;  /* 0x000000000000781c */ /* 0x000fe40003f2f008 */
[----:B--2---:R-:W-:Y:S02]  /*45c0*/  @P0 PRMT R229, R0, 0x654, R229 ;  /* 0x0000065400e50816 */ /* 0x004fe400000000e5 */
[----:B------:R1:W5:Y:S02]  /*45d0*/  LDL.LU R0, [R1+0x9c] ;  /* 0x00009c0001007983 */ /* 0x0003640000300800 */
[----:B------:R1:W-:Y:S07]  /*45e0*/  @P0 SYNCS.ARRIVE.TRANS64.RED.A1T0 RZ, [R229+URZ], RZ ;  /* 0x000000ffe5ff09a7 */ /* 0x0003ee000810043f */
[----:B------:R-:W-:Y:S05]  /*45f0*/  @P1 BRA `(.L_x_33) ;  /* 0x0000000000041947 */ /* 0x000fea0003800000 */
[----:B------:R-:W-:Y:S01]  /*4600*/  BPT.TRAP 0x1 ;  /* 0x000000040000795c */ /* 0x000fe20000300000 */
.L_x_33:
[----:B------:R-:W-:Y:S02]  /*4610*/  UISETP.GT.AND UP2, UPT, UR25, 0x1, UPT ;  /* 0x000000011900788c */ /* 0x000fe4000bf44270 */
[----:B------:R-:W-:Y:S02]  /*4620*/  UIADD3 UR23, UR23, 0x1, URZ ;  /* 0x0000000117177890 */ /* 0x000fe4000fffe03f */
[----:B------:R-:W-:Y:S02]  /*4630*/  UIADD3 UR33, UR33, 0x1, URZ ;  /* 0x0000000121217890 */ /* 0x000fe4000fffe03f */
[----:B------:R-:W-:Y:S01]  /*4640*/  PLOP3.LUT P1, PT, PT, PT, UP2, 0x80, 0x0 ;  /* 0x000000000000781c */ /* 0x000fe20003f2f028 */
[----:B------:R-:W-:Y:S02]  /*4650*/  UISETP.NE.AND UP0, UPT, UR23, 0x5, UPT ;  /* 0x000000051700788c */ /* 0x000fe4000bf05270 */
[----:B------:R-:W-:Y:S02]  /*4660*/  UIADD3 UR9, UR25, -0x1, URZ ;  /* 0xffffffff19097890 */ /* 0x000fe4000fffe03f */
[----:B------:R-:W-:-:S02]  /*4670*/  USEL UR8, URZ, 0x1, UP0 ;  /* 0x000000013f087887 */ /* 0x000fc40008000000 */
[----:B------:R-:W-:Y:S02]  /*4680*/  UISETP.NE.AND UP1, UPT, UR33, 0x5, UPT ;  /* 0x000000052100788c */ /* 0x000fe4000bf25270 */
[----:B------:R-:W-:Y:S02]  /*4690*/  ULOP3.LUT UR24, UR24, UR8, URZ, 0x3c, !UPT ;  /* 0x0000000818187292 */ /* 0x000fe4000f8e3c3f */
[----:B------:R-:W-:Y:S02]  /*46a0*/  USEL UR23, UR23, URZ, UP0 ;  /* 0x0000003f17177287 */ /* 0x000fe40008000000 */
[----:B------:R-:W-:Y:S01]  /*46b0*/  USEL UR33, UR33, URZ, UP1 ;  /* 0x0000003f21217287 */ /* 0x000fe20008800000 */
[----:B------:R-:W-:Y:S01]  /*46c0*/  UMOV UR8, 0x1 ;  /* 0x0000000100087882 */ /* 0x000fe20000000000 */
[----:B------:R-:W-:Y:S01]  /*46d0*/  UMOV UR25, UR9 ;  /* 0x0000000900197c82 */ /* 0x000fe20008000000 */
[----:B------:R-:W-:Y:S09]  /*46e0*/  @P1 BRA `(.L_x_34) ;  /* 0xffffffec00401947 */ /* 0x000ff2000383ffff */
.L_x_26:
[----:B------:R-:W-:-:S04]  /*46f0*/  UISETP.NE.AND UP0, UPT, UR6, URZ, UPT ;  /* 0x0000003f0600728c */ /* 0x000fc8000bf05270 */
[----:B------:R-:W-:-:S06]  /*4700*/  USEL UR6, URZ, 0x1, !UP0 ;  /* 0x000000013f067887 */ /* 0x000fcc000c000000 */
[----:B------:R-:W-:-:S13]  /*4710*/  ISETP.NE.AND P1, PT, RZ, UR6, PT ;  /* 0x00000006ff007c0c */ /* 0x000fda000bf25270 */
[----:B------:R-:W-:Y:S05]  /*4720*/  @!P1 BRA `(.L_x_35) ;  /* 0x0000000c00c49947 */ /* 0x000fea0003800000 */
[----:B------:R-:W-:Y:S02]  /*4730*/  WARPGROUP.DEPBAR.LE gsb0, 0x0 ;  /* 0x00008000000079c5 */ /* 0x000fe40000010000 */
[----:B-----5:R-:W-:Y:S01]  /*4740*/  FADD R227, R25, R227 ;  /* 0x000000e319e37221 */ /* 0x020fe20000000000 */
[----:B------:R-:W-:-:S04]  /*4750*/  FADD R228, R24, R228 ;  /* 0x000000e418e47221 */ /* 0x000fc80000000000 */
[----:B------:R2:W-:Y:S04]  /*4760*/  STL [R1+0x9c], R227 ;  /* 0x00009ce301007387 */ /* 0x0005e80000100800 */
[----:B--2---:R-:W2:Y:S04]  /*4770*/  LDL.LU R227, [R1+0x6c] ;  /* 0x00006c0001e37983 */ /* 0x004ea80000300800 */
[----:B--2---:R2:W-:Y:S04]  /*4780*/  STL [R1+0xa0], R227 ;  /* 0x0000a0e301007387 */ /* 0x0045e80000100800 */
        /* <DEDUP_REMOVED lines=52> */
[----:B--2---:R-:W2:Y:S01]  /*4ad0*/  LDL.LU R227, [R1] ;  /* 0x0000000001e37983 */ /* 0x004ea20000300800 */
[----:B------:R-:W-:Y:S01]  /*4ae0*/  FADD R226, R26, R226 ;  /* 0x000000e21ae27221 */ /* 0x000fe20000000000 */
        /* <DEDUP_REMOVED lines=97> */
[----:B--2---:R-:W-:-:S05]  /*5100*/  FADD R227, R124, R227 ;  /* 0x000000e37ce37221 */ /* 0x004fca0000000000 */
[----:B------:R2:W-:Y:S04]  /*5110*/  STL [R1], R227 ;  /* 0x000000e301007387 */ /* 0x0005e80000100800 */
[----:B--2---:R-:W2:Y:S02]  /*5120*/  LDL.LU R227, [R1+0x108] ;  /* 0x0001080001e37983 */ /* 0x004ea40000300800 */
[----:B--2---:R-:W-:-:S05]  /*5130*/  FADD R227, R125, R227 ;  /* 0x000000e37de37221 */ /* 0x004fca0000000000 */
[----:B------:R2:W-:Y:S04]  /*5140*/  STL [R1+0x4], R227 ;  /* 0x000004e301007387 */ /* 0x0005e80000100800 */
        /* <DEDUP_REMOVED lines=78> */
[----:B--2---:R2:W5:Y:S02]  /*5630*/  LDL.LU R227, [R1+0x9c] ;  /* 0x00009c0001e37983 */ /* 0x0045640000300800 */
.L_x_35:
[----:B-1----:R-:W-:-:S04]  /*5640*/  IMAD.U32 R229, RZ, RZ, UR26 ;  /* 0x0000001affe57e24 */ /* 0x002fc8000f8e00ff */
[----:B------:R1:W-:Y:S01]  /*5650*/  SYNCS.ARRIVE.TRANS64.A1T0 RZ, [R229+UR28], RZ ;  /* 0x000000ffe5ff79a7 */ /* 0x0003e2000810001c */
[----:B------:R-:W-:Y:S02]  /*5660*/  WARPGROUP.DEPBAR.LE gsb0, 0x0 ;  /* 0x00008000000079c5 */ /* 0x000fe40000010000 */
[----:B------:R-:W3:Y:S02]  /*5670*/  LDC R24, c[0x0][0x28c] ;  /* 0x0000a300ff187b82 */ /* 0x000ee40000000800 */
[----:B---3--:R-:W-:-:S13]  /*5680*/  ISETP.GE.AND P1, PT, R24, 0x1, PT ;  /* 0x000000011800780c */ /* 0x008fda0003f26270 */
[----:B-1----:R-:W-:Y:S05]  /*5690*/  @!P1 BRA `(.L_x_36) ;  /* 0x0000000000589947 */ /* 0x002fea0003800000 */
[----:B------:R-:W-:-:S06]  /*56a0*/  UISETP.NE.AND UP0, UPT, UR30, 0x3, UPT ;  /* 0x000000031e00788c */ /* 0x000fcc000bf05270 */
[----:B------:R-:W-:-:S13]  /*56b0*/  PLOP3.LUT P1, PT, PT, PT, UP0, 0x80, 0x0 ;  /* 0x000000000000781c */ /* 0x000fda0003f2f008 */
[----:B------:R-:W-:Y:S05]  /*56c0*/  @!P1 BRA `(.L_x_37) ;  /* 0x0000000000049947 */ /* 0x000fea0003800000 */
[----:B------:R-:W-:Y:S01]  /*56d0*/  BPT.TRAP 0x1 ;  /* 0x000000040000795c */ /* 0x000fe20000300000 */
.L_x_37:
[----:B-----5:R1:W-:Y:S04]  /*56e0*/  STL [R1+0x9c], R0 ;  /* 0x00009c0001007387 */ /* 0x0203e80000100800 */
[----:B-1----:R-:W3:Y:S01]  /*56f0*/  LDL R0, [R1+0x74] ;  /* 0x0000740001007983 */ /* 0x002ee20000100800 */
[----:B------:R-:W-:-:S05]  /*5700*/  VOTEU.ANY UP0, P0 ;  /* 0x00000000003f7886 */ /* 0x000fca0000000100 */
[----:B------:R-:W-:-:S06]  /*5710*/  @UP0 UIADD3 UR6, UR19, UR5, URZ ;  /* 0x0000000513060290 */ /* 0x000fcc000fffe03f */
[----:B------:R-:W-:Y:S02]  /*5720*/  IMAD.U32 R24, RZ, RZ, UR6 ;  /* 0x00000006ff187e24 */ /* 0x000fe4000f8e00ff */
[----:B------:R-:W-:Y:S02]  /*5730*/  IMAD.U32 R27, RZ, RZ, UR6 ;  /* 0x00000006ff1b7e24 */ /* 0x000fe4000f8e00ff */
[----:B------:R-:W-:-:S05]  /*5740*/  @P0 IMAD.WIDE.U32 R24, R24, -0x33333333, RZ ;  /* 0xcccccccd18180825 */ /* 0x000fca00078e00ff */
[----:B------:R-:W-:-:S05]  /*5750*/  @P0 SHF.R.U32.HI R24, RZ, 0x2, R25 ;  /* 0x00000002ff180819 */ /* 0x000fca0000011619 */
[----:B------:R-:W-:-:S05]  /*5760*/  @P0 IMAD R24, R24, -0x5, R27 ;  /* 0xfffffffb18180824 */ /* 0x000fca00078e021b */
[----:B------:R-:W-:-:S05]  /*5770*/  @P0 LEA R24, R24, UR22, 0x3 ;  /* 0x0000001618180c11 */ /* 0x000fca000f8e18ff */
[----:B------:R-:W-:-:S05]  /*5780*/  @P0 VIADD R24, R24, 0x28 ;  /* 0x0000002818180836 */ /* 0x000fca0000000000 */
[----:B---3--:R-:W-:Y:S02]  /*5790*/  @P0 PRMT R24, R0, 0x654, R24 ;  /* 0x0000065400180816 */ /* 0x008fe40000000018 */
[----:B------:R1:W5:Y:S01]  /*57a0*/  LDL.LU R0, [R1+0x9c] ;  /* 0x00009c0001007983 */ /* 0x0003620000300800 */
[----:B------:R-:W-:Y:S01]  /*57b0*/  UISETP.GT.U32.AND UP0, UPT, UR15, 0x1, UPT ;  /* 0x000000010f00788c */ /* 0x000fe2000bf04070 */
[----:B------:R1:W-:Y:S05]  /*57c0*/  @P0 SYNCS.ARRIVE.TRANS64.RED.A1T0 RZ, [R24+URZ], RZ ;  /* 0x000000ff18ff09a7 */ /* 0x0003ea000810043f */
[----:B------:R-:W-:-:S13]  /*57d0*/  PLOP3.LUT P1, PT, PT, PT, UP0, 0x80, 0x0 ;  /* 0x000000000000781c */ /* 0x000fda0003f2f008 */
[----:B-1----:R-:W-:Y:S05]  /*57e0*/  @P1 BRA `(.L_x_36) ;  /* 0x0000000000041947 */ /* 0x002fea0003800000 */
[----:B------:R-:W-:Y:S01]  /*57f0*/  BPT.TRAP 0x1 ;  /* 0x000000040000795c */ /* 0x000fe20000300000 */
.L_x_36:
[----:B-----5:R1:W-:Y:S01]  /*5800*/  STL [R1+0x9c], R0 ;  /* 0x00009c0001007387 */ /* 0x0203e20000100800 */
[----:B------:R-:W-:Y:S01]  /*5810*/  IMAD.U32 R24, RZ, RZ, UR27 ;  /* 0x0000001bff187e24 */ /* 0x000fe2000f8e00ff */
[----:B------:R-:W-:Y:S01]  /*5820*/  UIADD3 UR5, UR29, UR5, URZ ;  /* 0x000000051d057290 */ /* 0x000fe2000fffe03f */
[----:B------:R-:W3:Y:S01]  /*5830*/  LDC R35, c[0x0][0x288] ;  /* 0x0000a200ff237b82 */ /* 0x000ee20000000800 */
[----:B-1----:R-:W4:Y:S02]  /*5840*/  LDL R0, [R1+0x88] ;  /* 0x0000880001007983 */ /* 0x002f240000100800 */
[----:B------:R-:W-:Y:S01]  /*5850*/  SHF.L.U32 R24, R24, 0x1f, RZ ;  /* 0x0000001f18187819 */ /* 0x000fe200000006ff */
[----:B------:R-:W-:Y:S02]  /*5860*/  UISETP.GT.U32.AND UP0, UPT, UR5, 0x4, UPT ;  /* 0x000000040500788c */ /* 0x000fe4000bf04070 */
[----:B------:R-:W-:Y:S01]  /*5870*/  UISETP.GE.U32.AND UP1, UPT, UR29, 0x5, UPT ;  /* 0x000000051d00788c */ /* 0x000fe2000bf26070 */
[----:B------:R-:W1:Y:S01]  /*5880*/  SYNCS.PHASECHK.TRANS64.TRYWAIT P1, [UR18+0x8], R24 ;  /* 0x00000818ff0075a7 */ /* 0x000e620008020152 */
[----:B------:R-:W-:-:S02]  /*5890*/  UISETP.LT.U32.AND UP0, UPT, UR29, 0x5, UP0 ;  /* 0x000000051d00788c */ /* 0x000fc40008701070 */
[----:B------:R-:W-:Y:S02]  /*58a0*/  UIMAD.WIDE.U32 UR6, UR5, -0x33333333, URZ ;  /* 0xcccccccd050678a5 */ /* 0x000fe4000f8e003f */
[----:B------:R-:W-:Y:S02]  /*58b0*/  USEL UR8, URZ, 0x1, !UP0 ;  /* 0x000000013f087887 */ /* 0x000fe4000c000000 */
[----:B------:R-:W-:Y:S01]  /*58c0*/  USHF.R.U32.HI UR6, URZ, 0x2, UR7 ;  /* 0x000000023f067899 */ /* 0x000fe20008011607 */
[----:B----4-:R-:W-:Y:S02]  /*58d0*/  IMAD.SHL.U32 R32, R0, 0x2, RZ ;  /* 0x0000000200207824 */ /* 0x010fe400078e00ff */
[----:B------:R4:W5:Y:S01]  /*58e0*/  LDL.LU R0, [R1+0x9c] ;  /* 0x00009c0001007983 */ /* 0x0009620000300800 */
[----:B------:R-:W-:Y:S02]  /*58f0*/  ULOP3.LUT UR4, UR4, UR8, URZ, 0x3c, !UPT ;  /* 0x0000000804047292 */ /* 0x000fe4000f8e3c3f */
[----:B------:R-:W-:Y:S01]  /*5900*/  UIMAD UR5, UR6, -0x5, UR5 ;  /* 0xfffffffb060578a4 */ /* 0x000fe2000f8e0205 */
[----:B------:R-:W-:Y:S01]  /*5910*/  SHF.R.S32.HI R33, RZ, 0x1f, R32 ;  /* 0x0000001fff217819 */ /* 0x000fe20000011420 */
[----:B------:R-:W-:Y:S01]  /*5920*/  @UP1 ULOP3.LUT UR4, UR4, 0x1, UR6, 0x78, !UPT ;  /* 0x0000000104041892 */ /* 0x000fe2000f8e7806 */
[----:B-1-3--:R-:W-:Y:S11]  /*5930*/  @!P1 BRA `(.L_x_38) ;  /* 0x000000a800c09947 */ /* 0x00aff60003800000 */
.L_x_325:
[----:B------:R3:W-:Y:S01]  /*5940*/  STL [R1+0xa4], R3 ;  /* 0x0000a40301007387 */ /* 0x0007e20000100800 */
[----:B------:R-:W-:Y:S01]  /*5950*/  ULDC.64 UR6, c[0x0][0x5d0] ;  /* 0x0001740000067ab9 */ /* 0x000fe20000000a00 */
[----:B------:R-:W-:Y:S02]  /*5960*/  ULDC UR8, c[0x0][0x284] ;  /* 0x0000a10000087ab9 */ /* 0x000fe40000000800 */
[----:B---3--:R-:W3:Y:S04]  /*5970*/  LDL.LU R3, [R1+0x84] ;  /* 0x0000840001037983 */ /* 0x008ee80000300800 */
[----:B------:R0:W-:Y:S04]  /*5980*/  STL [R1+0xa0], R2 ;  /* 0x0000a00201007387 */ /* 0x0001e80000100800 */
[----:B0-----:R-:W2:Y:S04]  /*5990*/  LDL R2, [R1+0x80] ;  /* 0x0000800001027983 */ /* 0x001ea80000100800 */
[----:B-----5:R0:W-:Y:S04]  /*59a0*/  STL [R1+0x9c], R0 ;  /* 0x00009c0001007387 */ /* 0x0201e80000100800 */
[----:B0-----:R-:W4:Y:S01]  /*59b0*/  LDL R0, [R1+0x70] ;  /* 0x0000700001007983 */ /* 0x001f220000100800 */
[----:B---3--:R-:W-:-:S03]  /*59c0*/  IMAD.SHL.U32 R37, R3, 0x100, RZ ;  /* 0x0000010003257824 */ /* 0x008fc600078e00ff */
[----:B------:R0:W5:Y:S01]  /*59d0*/  LDL.LU R3, [R1+0xa4] ;  /* 0x0000a40001037983 */ /* 0x0001620000300800 */
[----:B--2---:R-:W-:-:S03]  /*59e0*/  IMAD.SHL.U32 R34, R2, 0x40, RZ ;  /* 0x0000004002227824 */ /* 0x004fc600078e00ff */
[----:B------:R0:W5:Y:S01]  /*59f0*/  LDL.LU R2, [R1+0xa0] ;  /* 0x0000a00001027983 */ /* 0x0001620000300800 */
[----:B----4-:R-:W-:Y:S01]  /*5a00*/  SHF.R.S32.HI R38, RZ, 0x1f, R0 ;  /* 0x0000001fff267819 */ /* 0x010fe20000011400 */
[----:B-1----:R-:W-:-:S04]  /*5a10*/  IMAD.WIDE.U32 R24, R0, UR6, R32 ;  /* 0x0000000600187c25 */ /* 0x002fc8000f8e0020 */
[----:B------:R-:W-:-:S04]  /*5a20*/  IMAD R26, R38, UR6, RZ ;  /* 0x00000006261a7c24 */ /* 0x000fc8000f8e02ff */
[----:B------:R-:W-:Y:S02]  /*5a30*/  IMAD R27, R0, UR7, R26 ;  /* 0x00000007001b7c24 */ /* 0x000fe4000f8e021a */
[----:B------:R0:W5:Y:S01]  /*5a40*/  LDL.LU R0, [R1+0x9c] ;  /* 0x00009c0001007983 */ /* 0x0001620000300800 */
[----:B------:R-:W-:-:S04]  /*5a50*/  ISETP.GE.AND P1, PT, R34, UR8, PT ;  /* 0x0000000822007c0c */ /* 0x000fc8000bf26270 */
[C---:B------:R-:W-:Y:S02]  /*5a60*/  ISETP.GE.OR P1, PT, R37.reuse, R35, P1 ;  /* 0x000000232500720c */ /* 0x040fe40000f26670 */
[----:B------:R-:W-:Y:S02]  /*5a70*/  SHF.R.S32.HI R36, RZ, 0x1f, R37 ;  /* 0x0000001fff247819 */ /* 0x000fe40000011425 */
[----:B------:R-:W-:-:S04]  /*5a80*/  IADD3 R24, P2, R37, R24, RZ ;  /* 0x0000001825187210 */ /* 0x000fc80007f5e0ff */
[----:B------:R-:W-:-:S05]  /*5a90*/  IADD3.X R25, R36, R25, R27, P2, !PT ;  /* 0x0000001924197210 */ /* 0x000fca00017fe41b */
[----:B0-----:R-:W-:Y:S05]  /*5aa0*/  @P1 BRA `(.L_x_39) ;  /* 0x0000008c00d41947 */ /* 0x001fea0003800000 */
[----:B------:R0:W-:Y:S01]  /*5ab0*/  STL.64 [R1+0xa8], R4 ;  /* 0x0000a80401007387 */ /* 0x0001e20000100a00 */
[----:B------:R-:W1:Y:S01]  /*5ac0*/  LDC.64 R28, c[0x0][0x5c8] ;  /* 0x00017200ff1c7b82 */ /* 0x000e620000000a00 */
[----:B------:R-:W-:Y:S02]  /*5ad0*/  ULDC.64 UR6, c[0x0][0x5c0] ;  /* 0x0001700000067ab9 */ /* 0x000fe40000000a00 */
[----:B0-----:R-:W2:Y:S04]  /*5ae0*/  LDL.64 R4, [R1+0x90] ;  /* 0x0000900001047983 */ /* 0x001ea80000100a00 */
[----:B-----5:R0:W-:Y:S04]  /*5af0*/  STL [R1+0xa4], R3 ;  /* 0x0000a40301007387 */ /* 0x0201e80000100800 */
[----:B0-----:R-:W2:Y:S04]  /*5b00*/  LDL.LU R3, [R1+0x80] ;  /* 0x0000800001037983 */ /* 0x001ea80000300800 */
[----:B------:R0:W-:Y:S04]  /*5b10*/  STL [R1+0xa0], R2 ;  /* 0x0000a00201007387 */ /* 0x0001e80000100800 */
[----:B0-----:R-:W3:Y:S04]  /*5b20*/  LDL R2, [R1+0x88] ;  /* 0x0000880001027983 */ /* 0x001ee80000100800 */
[----:B------:R0:W-:Y:S04]  /*5b30*/  STL [R1+0x9c], R0 ;  /* 0x00009c0001007387 */ /* 0x0001e80000100800 */
[----:B0-----:R-:W4:Y:S01]  /*5b40*/  LDL R0, [R1+0x8c] ;  /* 0x00008c0001007983 */ /* 0x001f220000100800 */
[----:B--2---:R-:W-:-:S03]  /*5b50*/  IMAD.WIDE R30, R3, 0x40, R4 ;  /* 0x00000040031e7825 */ /* 0x004fc600078e0204 */
[----:B------:R0:W5:Y:S01]  /*5b60*/  LDL.LU.64 R4, [R1+0xa8] ;  /* 0x0000a80001047983 */ /* 0x0001620000300a00 */
[-C--:B-1----:R-:W-:Y:S02]  /*5b70*/  IMAD R26, R31, R28.reuse, RZ ;  /* 0x0000001c1f1a7224 */ /* 0x082fe400078e02ff */
[C---:B------:R-:W-:Y:S01]  /*5b80*/  IMAD.WIDE.U32 R24, R30.reuse, R28, R24 ;  /* 0x0000001c1e187225 */ /* 0x040fe200078e0018 */
[----:B------:R0:W5:Y:S03]  /*5b90*/  LDL.LU R3, [R1+0xa4] ;  /* 0x0000a40001037983 */ /* 0x0001660000300800 */
[----:B------:R-:W-:Y:S01]  /*5ba0*/  IMAD R27, R30, R29, R26 ;  /* 0x0000001d1e1b7224 */ /* 0x000fe200078e021a */
[----:B------:R-:W-:Y:S02]  /*5bb0*/  LEA R26, P1, R28, R24, 0x3 ;  /* 0x000000181c1a7211 */ /* 0x000fe400078218ff */
[----:B------:R-:W-:Y:S01]  /*5bc0*/  IADD3 R24, P2, R24, UR6, RZ ;  /* 0x0000000618187c10 */ /* 0x000fe2000ff5e0ff */
[----:B------:R-:W-:Y:S01]  /*5bd0*/  IMAD.IADD R27, R25, 0x1, R27 ;  /* 0x00000001191b7824 */ /* 0x000fe200078e021b */
[----:B------:R-:W-:-:S04]  /*5be0*/  IADD3 R26, P4, R26, UR6, RZ ;  /* 0x000000061a1a7c10 */ /* 0x000fc8000ff9e0ff */
[----:B------:R-:W-:Y:S01]  /*5bf0*/  LEA.HI.X R29, R28, R27, R29, 0x3, P1 ;  /* 0x0000001b1c1d7211 */ /* 0x000fe200008f1c1d */
[----:B---3--:R-:W-:Y:S01]  /*5c00*/  IMAD R28, R2, -0x2, R35 ;  /* 0xfffffffe021c7824 */ /* 0x008fe200078e0223 */
[----:B------:R-:W-:Y:S01]  /*5c10*/  FSETP.NEU.AND P1, PT, RZ, UR31, PT ;  /* 0x0000001fff007c0b */ /* 0x000fe2000bf2d000 */
[----:B------:R0:W5:Y:S01]  /*5c20*/  LDL.LU R2, [R1+0xa0] ;  /* 0x0000a00001027983 */ /* 0x0001620000300800 */
[----:B------:R-:W-:Y:S01]  /*5c30*/  IADD3.X R25, R27, UR7, RZ, P2, !PT ;  /* 0x000000071b197c10 */ /* 0x000fe200097fe4ff */
[----:B------:R-:W-:Y:S01]  /*5c40*/  BSSY B0, `(.L_x_39) ;  /* 0x00008db000007945 */ /* 0x000fe20003800000 */
[----:B------:R-:W-:Y:S01]  /*5c50*/  IADD3.X R27, R29, UR7, RZ, P4, !PT ;  /* 0x000000071d1b7c10 */ /* 0x000fe2000a7fe4ff */
[----:B----4-:R-:W-:Y:S02]  /*5c60*/  IMAD.IADD R39, R0, 0x1, -R34 ;  /* 0x0000000100277824 */ /* 0x010fe400078e0a22 */
[----:B------:R0:W5:Y:S01]  /*5c70*/  LDL.LU R0, [R1+0x9c] ;  /* 0x00009c0001007983 */ /* 0x0001620000300800 */
[----:B------:R-:W-:-:S05]  /*5c80*/  IMAD.IADD R34, R28, 0x1, -R37 ;  /* 0x000000011c227824 */ /* 0x000fca00078e0a25 */
[----:B------:R-:W-:Y:S05]  /*5c90*/  @!P1 BRA `(.L_x_40) ;  /* 0x0000006800dc9947 */ /* 0x000fea0003800000 */
[----:B-----5:R1:W-:Y:S01]  /*5ca0*/  STL [R1+0x9c], R0 ;  /* 0x00009c0001007387 */ /* 0x0203e20000100800 */
[----:B------:R-:W-:Y:S01]  /*5cb0*/  ULDC.64 UR6, c[0x0][0x5b8] ;  /* 0x00016e0000067ab9 */ /* 0x000fe20000000a00 */
[----:B------:R-:W-:Y:S02]  /*5cc0*/  ULDC.64 UR8, c[0x0][0x5a8] ;  /* 0x00016a0000087ab9 */ /* 0x000fe40000000a00 */
[----:B-1----:R-:W2:Y:S01]  /*5cd0*/  LDL.LU R0, [R1+0x70] ;  /* 0x0000700001007983 */ /* 0x002ea20000300800 */
[----:B------:R-:W-:Y:S01]  /*5ce0*/  IMAD R28, R38, UR6, RZ ;  /* 0x00000006261c7c24 */ /* 0x000fe2000f8e02ff */
[----:B------:R-:W-:Y:S01]  /*5cf0*/  BSSY B1, `(.L_x_41) ;  /* 0x0000011000017945 */ /* 0x000fe20003800000 */
[----:B--2---:R-:W-:-:S04]  /*5d00*/  IMAD.WIDE.U32 R32, R0, UR6, R32 ;  /* 0x0000000600207c25 */ /* 0x004fc8000f8e0020 */
[----:B------:R-:W-:Y:S01]  /*5d10*/  IMAD R29, R0, UR7, R28 ;  /* 0x00000007001d7c24 */ /* 0x000fe2000f8e021c */
[----:B------:R-:W-:Y:S01]  /*5d20*/  IADD3 R32, P1, R37, R32, RZ ;  /* 0x0000002025207210 */ /* 0x000fe20007f3e0ff */
[----:B------:R1:W5:Y:S01]  /*5d30*/  LDL.LU R0, [R1+0x9c] ;  /* 0x00009c0001007983 */ /* 0x0003620000300800 */
[----:B------:R-:W-:Y:S02]  /*5d40*/  ULDC.64 UR6, c[0x0][0x5b0] ;  /* 0x00016c0000067ab9 */ /* 0x000fe40000000a00 */
[----:B------:R-:W-:Y:S01]  /*5d50*/  IADD3.X R33, R36, R33, R29, P1, !PT ;  /* 0x0000002124217210 */ /* 0x000fe20000ffe41d */
[----:B------:R-:W-:Y:S01]  /*5d60*/  IMAD R35, R31, UR6, RZ ;  /* 0x000000061f237c24 */ /* 0x000fe2000f8e02ff */
[----:B------:R-:W-:Y:S01]  /*5d70*/  ISETP.GE.AND P1, PT, R39, 0x1, PT ;  /* 0x000000012700780c */ /* 0x000fe20003f26270 */
[----:B------:R-:W-:-:S03]  /*5d80*/  IMAD.WIDE.U32 R28, R30, UR6, R32 ;  /* 0x000000061e1c7c25 */ /* 0x000fc6000f8e0020 */
[----:B------:R-:W-:Y:S01]  /*5d90*/  ISETP.LT.OR P5, PT, R34, 0x1, !P1 ;  /* 0x000000012200780c */ /* 0x000fe20004fa1670 */
[----:B------:R-:W-:Y:S01]  /*5da0*/  IMAD R35, R30, UR7, R35 ;  /* 0x000000071e237c24 */ /* 0x000fe2000f8e0223 */
[----:B------:R-:W-:-:S04]  /*5db0*/  IADD3 R28, P2, R28, UR8, RZ ;  /* 0x000000081c1c7c10 */ /* 0x000fc8000ff5e0ff */
[--C-:B------:R-:W-:Y:S02]  /*5dc0*/  IADD3.X R29, R29, UR9, R35.reuse, P2, !PT ;  /* 0x000000091d1d7c10 */ /* 0x100fe400097fe423 */
[----:B------:R-:W-:-:S05]  /*5dd0*/  PRMT R35, RZ, 0x7610, R35 ;  /* 0x00007610ff237816 */ /* 0x000fca0000000023 */
[----:B-1----:R-:W-:Y:S05]  /*5de0*/  @P5 BRA `(.L_x_42) ;  /* 0x0000000000045947 */ /* 0x002fea0003800000 */
[----:B------:R1:W5:Y:S02]  /*5df0*/  LDG.E.U8 R35, desc[UR20][R28.64] ;  /* 0x000000141c237981 */ /* 0x000364000c1e1100 */
.L_x_42:
[----:B------:R-:W-:Y:S05]  /*5e00*/  BSYNC B1 ;  /* 0x0000000000017941 */ /* 0x000fea0003800000 */
.L_x_41:
[----:B-----5:R-:W-:Y:S01]  /*5e10*/  LOP3.LUT R35, R35, 0xff, RZ, 0xc0, !PT ;  /* 0x000000ff23237812 */ /* 0x020fe200078ec0ff */
[----:B------:R-:W-:Y:S01]  /*5e20*/  BSSY B1, `(.L_x_43) ;  /* 0x000000b000017945 */ /* 0x000fe20003800000 */
[----:B------:R-:W-:Y:S02]  /*5e30*/  ISETP.LT.OR P4, PT, R34, 0x2, !P1 ;  /* 0x000000022200780c */ /* 0x000fe40004f81670 */
[----:B------:R-:W-:-:S05]  /*5e40*/  F2FP.F16.E5M2.UNPACK_B R35, R35 ;  /* 0x00000023ff23723e */ /* 0x000fca00020004ff */
[----:B------:R-:W-:-:S05]  /*5e50*/  HADD2.F32 R35, -RZ, R35.H0_H0 ;  /* 0x20000023ff237230 */ /* 0x000fca0000004100 */
[----:B------:R-:W-:-:S04]  /*5e60*/  FMUL R35, R35, UR31 ;  /* 0x0000001f23237c20 */ /* 0x000fc80008400000 */
[----:B------:R-:W-:-:S05]  /*5e70*/  FFMA R35, R228, UR32, R35 ;  /* 0x00000020e4237c23 */ /* 0x000fca0008000023 */
[----:B------:R-:W-:Y:S02]  /*5e80*/  F2FP.SATFINITE.E5M2.F32.PACK_AB_MERGE_C R37, RZ, R35, RZ ;  /* 0x00000023ff25723e */ /* 0x000fe400048060ff */
[----:B------:R-:W-:-:S03]  /*5e90*/  PRMT R35, RZ, 0x7610, R35 ;  /* 0x00007610ff237816 */ /* 0x000fc60000000023 */
[----:B------:R2:W-:Y:S01]  /*5ea0*/  @!P5 STG.E.U8 desc[UR20][R24.64], R37 ;  /* 0x000000251800d986 */ /* 0x0005e2000c101114 */
[----:B------:R-:W-:Y:S05]  /*5eb0*/  @P4 BRA `(.L_x_44) ;  /* 0x0000000000044947 */ /* 0x000fea0003800000 */
[----:B------:R3:W5:Y:S02]  /*5ec0*/  LDG.E.U8 R35, desc[UR20][R28.64+0x1] ;  /* 0x000001141c237981 */ /* 0x000764000c1e1100 */
.L_x_44:
[----:B------:R-:W-:Y:S05]  /*5ed0*/  BSYNC B1 ;  /* 0x0000000000017941 */ /* 0x000fea0003800000 */
.L_x_43:
[----:B-----5:R-:W-:Y:S01]  /*5ee0*/  LOP3.LUT R35, R35, 0xff, RZ, 0xc0, !PT ;  /* 0x000000ff23237812 */ /* 0x020fe200078ec0ff */
[----:B------:R-:W-:Y:S01]  /*5ef0*/  BSSY B1, `(.L_x_45) ;  /* 0x0000013000017945 */ /* 0x000fe20003800000 */
[----:B--2---:R-:W-:Y:S02]  /*5f00*/  IADD3 R37, P2, R30, 0x8, RZ ;  /* 0x000000081e257810 */ /* 0x004fe40007f5e0ff */
[----:B------:R-:W-:-:S03]  /*5f10*/  F2FP.F16.E5M2.UNPACK_B R35, R35 ;  /* 0x00000023ff23723e */ /* 0x000fc600020004ff */
[----:B------:R-:W-:Y:S01]  /*5f20*/  IMAD.X R31, RZ, RZ, R31, P2 ;  /* 0x000000ffff1f7224 */ /* 0x000fe200010e061f */
[----:B------:R-:W-:Y:S01]  /*5f30*/  ISETP.GE.AND P2, PT, R39, 0x9, PT ;  /* 0x000000092700780c */ /* 0x000fe20003f46270 */
[----:B------:R-:W-:Y:S02]  /*5f40*/  HADD2.F32 R35, -RZ, R35.H0_H0 ;  /* 0x20000023ff237230 */ /* 0x000fe40000004100 */
[----:B------:R-:W-:Y:S01]  /*5f50*/  IMAD R36, R31, UR6, RZ ;  /* 0x000000061f247c24 */ /* 0x000fe2000f8e02ff */
[----:B------:R-:W-:Y:S01]  /*5f60*/  ISETP.LT.OR P5, PT, R34, 0x1, !P2 ;  /* 0x000000012200780c */ /* 0x000fe200057a1670 */
[----:B------:R-:W-:-:S04]  /*5f70*/  IMAD.WIDE.U32 R32, R37, UR6, R32 ;  /* 0x0000000625207c25 */ /* 0x000fc8000f8e0020 */
[----:B------:R-:W-:Y:S01]  /*5f80*/  FMUL R30, R35, UR31 ;  /* 0x0000001f231e7c20 */ /* 0x000fe20008400000 */
[----:B------:R-:W-:-:S03]  /*5f90*/  IMAD R37, R37, UR7, R36 ;  /* 0x0000000725257c24 */ /* 0x000fc6000f8e0224 */
[----:B------:R-:W-:Y:S01]  /*5fa0*/  FFMA R227, R227, UR32, R30 ;  /* 0x00000020e3e37c23 */ /* 0x000fe2000800001e */
[----:B------:R-:W-:Y:S02]  /*5fb0*/  IADD3 R30, P6, R32, UR8, RZ ;  /* 0x00000008201e7c10 */ /* 0x000fe4000ffde0ff */
[----:B------:R-:W-:Y:S02]  /*5fc0*/  PRMT R32, RZ, 0x7610, R32 ;  /* 0x00007610ff207816 */ /* 0x000fe40000000020 */
[----:B------:R-:W-:Y:S02]  /*5fd0*/  F2FP.SATFINITE.E5M2.F32.PACK_AB_MERGE_C R227, RZ, R227, RZ ;  /* 0x000000e3ffe3723e */ /* 0x000fe400048060ff */
[----:B------:R-:W-:-:S03]  /*5fe0*/  IADD3.X R31, R33, UR9, R37, P6, !PT ;  /* 0x00000009211f7c10 */ /* 0x000fc6000b7fe425 */
[----:B------:R2:W-:Y:S01]  /*5ff0*/  @!P4 STG.E.U8 desc[UR20][R24.64+0x1], R227 ;  /* 0x000001e31800c986 */ /* 0x0005e2000c101114 */
[----:B------:R-:W-:Y:S05]  /*6000*/  @P5 BRA `(.L_x_46) ;  /* 0x0000000000045947 */ /* 0x000fea0003800000 */
[----:B------:R4:W5:Y:S02]  /*6010*/  LDG.E.U8 R32, desc[UR20][R30.64] ;  /* 0x000000141e207981 */ /* 0x000964000c1e1100 */
.L_x_46:
[----:B------:R-:W-:Y:S05]  /*6020*/  BSYNC B1 ;  /* 0x0000000000017941 */ /* 0x000fea0003800000 */
.L_x_45:
[----:B-----5:R-:W-:Y:S01]  /*6030*/  LOP3.LUT R32, R32, 0xff, RZ, 0xc0, !PT ;  /* 0x000000ff20207812 */ /* 0x020fe200078ec0ff */
[----:B------:R-:W-:Y:S01]  /*6040*/  BSSY B1, `(.L_x_47) ;  /* 0x000000b000017945 */ /* 0x000fe20003800000 */
[----:B------:R-:W-:Y:S02]  /*6050*/  ISETP.LT.OR P4, PT, R34, 0x2, !P2 ;  /* 0x000000022200780c */ /* 0x000fe40005781670 */
[----:B------:R-:W-:-:S05]  /*6060*/  F2FP.F16.E5M2.UNPACK_B R32, R32 ;  /* 0x00000020ff20723e */ /* 0x000fca00020004ff */
[----:B------:R-:W-:-:S05]  /*6070*/  HADD2.F32 R32, -RZ, R32.H0_H0 ;  /* 0x20000020ff207230 */ /* 0x000fca0000004100 */
[----:B------:R-:W-:Y:S01]  /*6080*/  FMUL R33, R32, UR31 ;  /* 0x0000001f20217c20 */ /* 0x000fe20008400000 */
[----:B------:R-:W-:-:S03]  /*6090*/  PRMT R32, RZ, 0x7610, R32 ;  /* 0x00007610ff207816 */ /* 0x000fc60000000020 */
[----:B------:R-:W-:-:S05]  /*60a0*/  FFMA R33, R226, UR32, R33 ;  /* 0x00000020e2217c23 */ /* 0x000fca0008000021 */
[----:B------:R-:W-:-:S05]  /*60b0*/  F2FP.SATFINITE.E5M2.F32.PACK_AB_MERGE_C R33, RZ, R33, RZ ;  /* 0x00000021ff21723e */ /* 0x000fca00048060ff */
[----:B------:R0:W-:Y:S01]  /*60c0*/  @!P5 STG.E.U8 desc[UR20][R26.64], R33 ;  /* 0x000000211a00d986 */ /* 0x0001e2000c101114 */
[----:B------:R-:W-:Y:S05]  /*60d0*/  @P4 BRA `(.L_x_48) ;  /* 0x0000000000044947 */ /* 0x000fea0003800000 */
[----:B------:R0:W5:Y:S02]  /*60e0*/  LDG.E.U8 R32, desc[UR20][R30.64+0x1] ;  /* 0x000001141e207981 */ /* 0x000164000c1e1100 */
.L_x_48:
[----:B------:R-:W-:Y:S05]  /*60f0*/  BSYNC B1 ;  /* 0x0000000000017941 */ /* 0x000fea0003800000 */
.L_x_47:
[----:B-----5:R-:W-:Y:S01]  /*6100*/  LOP3.LUT R32, R32, 0xff, RZ, 0xc0, !PT ;  /* 0x000000ff20207812 */ /* 0x020fe200078ec0ff */
[----:B------:R-:W-:Y:S01]  /*6110*/  BSSY B1, `(.L_x_49) ;  /* 0x000000b000017945 */ /* 0x000fe20003800000 */
[----:B------:R-:W-:Y:S02]  /*6120*/  ISETP.LT.OR P5, PT, R34, 0x9, !P1 ;  /* 0x000000092200780c */ /* 0x000fe40004fa1670 */
[----:B------:R-:W-:-:S05]  /*6130*/  F2FP.F16.E5M2.UNPACK_B R32, R32 ;  /* 0x00000020ff20723e */ /* 0x000fca00020004ff */
[----:B------:R-:W-:-:S05]  /*6140*/  HADD2.F32 R32, -RZ, R32.H0_H0 ;  /* 0x20000020ff207230 */ /* 0x000fca0000004100 */
[----:B------:R-:W-:-:S04]  /*6150*/  FMUL R32, R32, UR31 ;  /* 0x0000001f20207c20 */ /* 0x000fc80008400000 */
[----:B------:R-:W-:-:S05]  /*6160*/  FFMA R32, R225, UR32, R32 ;  /* 0x00000020e1207c23 */ /* 0x000fca0008000020 */
[----:B0-----:R-:W-:Y:S02]  /*6170*/  F2FP.SATFINITE.E5M2.F32.PACK_AB_MERGE_C R33, RZ, R32, RZ ;  /* 0x00000020ff21723e */ /* 0x001fe400048060ff */
[----:B------:R-:W-:-:S03]  /*6180*/  PRMT R32, RZ, 0x7610, R32 ;  /* 0x00007610ff207816 */ /* 0x000fc60000000020 */
[----:B------:R0:W-:Y:S01]  /*6190*/  @!P4 STG.E.U8 desc[UR20][R26.64+0x1], R33 ;  /* 0x000001211a00c986 */ /* 0x0001e2000c101114 */
[----:B------:R-:W-:Y:S05]  /*61a0*/  @P5 BRA `(.L_x_50) ;  /* 0x0000000000045947 */ /* 0x000fea0003800000 */
[----:B------:R0:W5:Y:S02]  /*61b0*/  LDG.E.U8 R32, desc[UR20][R28.64+0x8] ;  /* 0x000008141c207981 */ /* 0x000164000c1e1100 */
.L_x_50:
[----:B------:R-:W-:Y:S05]  /*61c0*/  BSYNC B1 ;  /* 0x0000000000017941 */ /* 0x000fea0003800000 */
.L_x_49:
[----:B-----5:R-:W-:Y:S01]  /*61d0*/  LOP3.LUT R32, R32, 0xff, RZ, 0xc0, !PT ;  /* 0x000000ff20207812 */ /* 0x020fe200078ec0ff */
[----:B------:R-:W-:Y:S01]  /*61e0*/  BSSY B1, `(.L_x_51) ;  /* 0x000000b000017945 */ /* 0x000fe20003800000 */
[----:B------:R-:W-:Y:S02]  /*61f0*/  ISETP.LT.OR P4, PT, R34, 0xa, !P1 ;  /* 0x0000000a2200780c */ /* 0x000fe40004f81670 */
[----:B------:R-:W-:-:S05]  /*6200*/  F2FP.F16.E5M2.UNPACK_B R32, R32 ;  /* 0x00000020ff20723e */ /* 0x000fca00020004ff */
[----:B------:R-:W-:-:S05]  /*6210*/  HADD2.F32 R32, -RZ, R32.H0_H0 ;  /* 0x20000020ff207230 */ /* 0x000fca0000004100 */
[----:B0-----:R-:W-:Y:S01]  /*6220*/  FMUL R33, R32, UR31 ;  /* 0x0000001f20217c20 */ /* 0x001fe20008400000 */
[----:B------:R-:W-:-:S03]  /*6230*/  PRMT R32, RZ, 0x7610, R32 ;  /* 0x00007610ff207816 */ /* 0x000fc60000000020 */
[----:B------:R-:W-:-:S05]  /*6240*/  FFMA R33, R224, UR32, R33 ;  /* 0x00000020e0217c23 */ /* 0x000fca0008000021 */
[----:B------:R-:W-:-:S05]  /*6250*/  F2FP.SATFINITE.E5M2.F32.PACK_AB_MERGE_C R33, RZ, R33, RZ ;  /* 0x00000021ff21723e */ /* 0x000fca00048060ff */
[----:B------:R0:W-:Y:S01]  /*6260*/  @!P5 STG.E.U8 desc[UR20][R24.64+0x8], R33 ;  /* 0x000008211800d986 */ /* 0x0001e2000c101114 */
[----:B------:R-:W-:Y:S05]  /*6270*/  @P4 BRA `(.L_x_52) ;  /* 0x0000000000044947 */ /* 0x000fea0003800000 */
[----:B------:R0:W5:Y:S02]  /*6280*/  LDG.E.U8 R32, desc[UR20][R28.64+0x9] ;  /* 0x000009141c207981 */ /* 0x000164000c1e1100 */
.L_x_52:
[----:B------:R-:W-:Y:S05]  /*6290*/  BSYNC B1 ;  /* 0x0000000000017941 */ /* 0x000fea0003800000 */
.L_x_51:
        /* <DEDUP_REMOVED lines=12> */
.L_x_54:
[----:B------:R-:W-:Y:S05]  /*6360*/  BSYNC B1 ;  /* 0x0000000000017941 */ /* 0x000fea0003800000 */
.L_x_53:
        /* <DEDUP_REMOVED lines=12> */
.L_x_56:
[----:B------:R-:W-:Y:S05]  /*6430*/  BSYNC B1 ;  /* 0x0000000000017941 */ /* 0x000fea0003800000 */
.L_x_55:
        /* <DEDUP_REMOVED lines=12> */
.L_x_58:
[----:B------:R-:W-:Y:S05]  /*6500*/  BSYNC B1 ;  /* 0x0000000000017941 */ /* 0x000fea0003800000 */
.L_x_57:
        /* <DEDUP_REMOVED lines=12> */
.L_x_60:
[----:B------:R-:W-:Y:S05]  /*65d0*/  BSYNC B1 ;  /* 0x0000000000017941 */ /* 0x000fea0003800000 */
.L_x_59:
        /* <DEDUP_REMOVED lines=12> */
.L_x_62:
[----:B------:R-:W-:Y:S05]  /*66a0*/  BSYNC B1 ;  /* 0x0000000000017941 */ /* 0x000fea0003800000 */
.L_x_61:
        /* <DEDUP_REMOVED lines=12> */
.L_x_64:
[----:B------:R-:W-:Y:S05]  /*6770*/  BSYNC B1 ;  /* 0x0000000000017941 */ /* 0x000fea0003800000 */
.L_x_63:
        /* <DEDUP_REMOVED lines=12> */
.L_x_66:
[----:B------:R-:W-:Y:S05]  /*6840*/  BSYNC B1 ;  /* 0x0000000000017941 */ /* 0x000fea0003800000 */
.L_x_65:
        /* <DEDUP_REMOVED lines=12> */
.L_x_68:
[----:B------:R-:W-:Y:S05]  /*6910*/  BSYNC B1 ;  /* 0x0000000000017941 */ /* 0x000fea0003800000 */
.L_x_67:
        /* <DEDUP_REMOVED lines=12> */
.L_x_70:
[----:B------:R-:W-:Y:S05]  /*69e0*/  BSYNC B1 ;  /* 0x0000000000017941 */ /* 0x000fea0003800000 */
.L_x_69:
        /* <DEDUP_REMOVED lines=12> */
.L_x_72:
[----:B------:R-:W-:Y:S05]  /*6ab0*/  BSYNC B1 ;  /* 0x0000000000017941 */ /* 0x000fea0003800000 */
.L_x_71:
        /* <DEDUP_REMOVED lines=12> */
.L_x_74:
[----:B------:R-:W-:Y:S05]  /*6b80*/  BSYNC B1 ;  /* 0x0000000000017941 */ /* 0x000fea0003800000 */
.L_x_73:
        /* <DEDUP_REMOVED lines=12> */
.L_x_76:
[----:B------:R-:W-:Y:S05]  /*6c50*/  BSYNC B1 ;  /* 0x0000000000017941 */ /* 0x000fea0003800000 */
.L_x_75:
        /* <DEDUP_REMOVED lines=12> */
.L_x_78:
[----:B------:R-:W-:Y:S05]  /*6d20*/  BSYNC B1 ;  /* 0x0000000000017941 */ /* 0x000fea0003800000 */
.L_x_77:
        /* <DEDUP_REMOVED lines=12> */
.L_x_80:
[----:B------:R-:W-:Y:S05]  /*6df0*/  BSYNC B1 ;  /* 0x0000000000017941 */ /* 0x000fea0003800000 */
.L_x_79:
        /* <DEDUP_REMOVED lines=12> */
.L_x_82:
[----:B------:R-:W-:Y:S05]  /*6ec0*/  BSYNC B1 ;  /* 0x0000000000017941 */ /* 0x000fea0003800000 */
.L_x_81:
        /* <DEDUP_REMOVED lines=12> */
.L_x_84:
[----:B------:R-:W-:Y:S05]  /*6f90*/  BSYNC B1 ;  /* 0x0000000000017941 */ /* 0x000fea0003800000 */
.L_x_83:
        /* <DEDUP_REMOVED lines=12> */
.L_x_86:
[----:B------:R-:W-:Y:S05]  /*7060*/  BSYNC B1 ;  /* 0x0000000000017941 */ /* 0x000fea0003800000 */
.L_x_85:
        /* <DEDUP_REMOVED lines=12> */
.L_x_88:
[----:B------:R-:W-:Y:S05]  /*7130*/  BSYNC B1 ;  /* 0x0000000000017941 */ /* 0x000fea0003800000 */
.L_x_87:
        /* <DEDUP_REMOVED lines=12> */
.L_x_90:
[----:B------:R-:W-:Y:S05]  /*7200*/  BSYNC B1 ;  /* 0x0000000000017941 */ /* 0x000fea0003800000 */
.L_x_89:
        /* <DEDUP_REMOVED lines=12> */
.L_x_92:
[----:B------:R-:W-:Y:S05]  /*72d0*/  BSYNC B1 ;  /* 0x0000000000017941 */ /* 0x000fea0003800000 */
.L_x_91:
        /* <DEDUP_REMOVED lines=12> */
.L_x_94:
[----:B------:R-:W-:Y:S05]  /*73a0*/  BSYNC B1 ;  /* 0x0000000000017941 */ /* 0x000fea0003800000 */
.L_x_93:
        /* <DEDUP_REMOVED lines=12> */
.L_x_96:
[----:B------:R-:W-:Y:S05]  /*7470*/  BSYNC B1 ;  /* 0x0000000000017941 */ /* 0x000fea0003800000 */
.L_x_95:
        /* <DEDUP_REMOVED lines=12> */
.L_x_98:
[----:B------:R-:W-:Y:S05]  /*7540*/  BSYNC B1 ;  /* 0x0000000000017941 */ /* 0x000fea0003800000 */
.L_x_97:
        /* <DEDUP_REMOVED lines=12> */
.L_x_100:
[----:B------:R-:W-:Y:S05]  /*7610*/  BSYNC B1 ;  /* 0x0000000000017941 */ /* 0x000fea0003800000 */
.L_x_99:
        /* <DEDUP_REMOVED lines=12> */
.L_x_102:
[----:B------:R-:W-:Y:S05]  /*76e0*/  BSYNC B1 ;  /* 0x0000000000017941 */ /* 0x000fea0003800000 */
.L_x_101:
        /* <DEDUP_REMOVED lines=12> */
.L_x_104:
[----:B------:R-:W-:Y:S05]  /*77b0*/  BSYNC B1 ;  /* 0x0000000000017941 */ /* 0x000fea0003800000 */
.L_x_103:
        /* <DEDUP_REMOVED lines=12> */
.L_x_106:
[----:B------:R-:W-:Y:S05]  /*7880*/  BSYNC B1 ;  /* 0x0000000000017941 */ /* 0x000fea0003800000 */
.L_x_105:
        /* <DEDUP_REMOVED lines=12> */
.L_x_108:
[----:B------:R-:W-:Y:S05]  /*7950*/  BSYNC B1 ;  /* 0x0000000000017941 */ /* 0x000fea0003800000 */
.L_x_107:
        /* <DEDUP_REMOVED lines=12> */
.L_x_110:
[----:B------:R-:W-:Y:S05]  /*7a20*/  BSYNC B1 ;  /* 0x0000000000017941 */ /* 0x000fea0003800000 */
.L_x_109:
        /* <DEDUP_REMOVED lines=12> */
.L_x_112:
[----:B------:R-:W-:Y:S05]  /*7af0*/  BSYNC B1 ;  /* 0x0000000000017941 */ /* 0x000fea0003800000 */
.L_x_111:
        /* <DEDUP_REMOVED lines=12> */
.L_x_114:
[----:B------:R-:W-:Y:S05]  /*7bc0*/  BSYNC B1 ;  /* 0x0000000000017941 */ /* 0x000fea0003800000 */
.L_x_113:
        /* <DEDUP_REMOVED lines=12> */
.L_x_116:
[----:B------:R-:W-:Y:S05]  /*7c90*/  BSYNC B1 ;  /* 0x0000000000017941 */ /* 0x000fea0003800000 */
.L_x_115:
        /* <DEDUP_REMOVED lines=12> */
.L_x_118:
[----:B------:R-:W-:Y:S05]  /*7d60*/  BSYNC B1 ;  /* 0x0000000000017941 */ /* 0x000fea0003800000 */
.L_x_117:
        /* <DEDUP_REMOVED lines=12> */
.L_x_120:
[----:B------:R-:W-:Y:S05]  /*7e30*/  BSYNC B1 ;  /* 0x0000000000017941 */ /* 0x000fea0003800000 */
.L_x_119:
        /* <DEDUP_REMOVED lines=12> */
.L_x_122:
[----:B------:R-:W-:Y:S05]  /*7f00*/  BSYNC B1 ;  /* 0x0000000000017941 */ /* 0x000fea0003800000 */
.L_x_121:
        /* <DEDUP_REMOVED lines=12> */
.L_x_124:
[----:B------:R-:W-:Y:S05]  /*7fd0*/  BSYNC B1 ;  /* 0x0000000000017941 */ /* 0x000fea0003800000 */
.L_x_123:
        /* <DEDUP_REMOVED lines=12> */
.L_x_126:
[----:B------:R-:W-:Y:S05]  /*80a0*/  BSYNC B1 ;  /* 0x0000000000017941 */ /* 0x000fea0003800000 */
.L_x_125:
        /* <DEDUP_REMOVED lines=12> */
.L_x_128:
[----:B------:R-:W-:Y:S05]  /*8170*/  BSYNC B1 ;  /* 0x0000000000017941 */ /* 0x000fea0003800000 */
.L_x_127:
        /* <DEDUP_REMOVED lines=12> */
.L_x_130:
[----:B------:R-:W-:Y:S05]  /*8240*/  BSYNC B1 ;  /* 0x0000000000017941 */ /* 0x000fea0003800000 */
.L_x_129:
        /* <DEDUP_REMOVED lines=12> */
.L_x_132:
[----:B------:R-:W-:Y:S05]  /*8310*/  BSYNC B1 ;  /* 0x0000000000017941 */ /* 0x000fea0003800000 */
.L_x_131:
        /* <DEDUP_REMOVED lines=12> */
.L_x_134:
[----:B------:R-:W-:Y:S05]  /*83e0*/  BSYNC B1 ;  /* 0x0000000000017941 */ /* 0x000fea0003800000 */
.L_x_133:
        /* <DEDUP_REMOVED lines=12> */
.L_x_136:
[----:B------:R-:W-:Y:S05]  /*84b0*/  BSYNC B1 ;  /* 0x0000000000017941 */ /* 0x000fea0003800000 */
.L_x_135:
        /* <DEDUP_REMOVED lines=12> */
.L_x_138:
[----:B------:R-:W-:Y:S05]  /*8580*/  BSYNC B1 ;  /* 0x0000000000017941 */ /* 0x000fea0003800000 */
.L_x_137:
        /* <DEDUP_REMOVED lines=12> */
.L_x_140:
[----:B------:R-:W-:Y:S05]  /*8650*/  BSYNC B1 ;  /* 0x0000000000017941 */ /* 0x000fea0003800000 */
.L_x_139:
        /* <DEDUP_REMOVED lines=12> */
.L_x_142:
[----:B------:R-:W-:Y:S05]  /*8720*/  BSYNC B1 ;  /* 0x0000000000017941 */ /* 0x000fea0003800000 */
.L_x_141:
        /* <DEDUP_REMOVED lines=12> */
.L_x_144:
[----:B------:R-:W-:Y:S05]  /*87f0*/  BSYNC B1 ;  /* 0x0000000000017941 */ /* 0x000fea0003800000 */
.L_x_143:
        /* <DEDUP_REMOVED lines=12> */
.L_x_146:
[----:B------:R-:W-:Y:S05]  /*88c0*/  BSYNC B1 ;  /* 0x0000000000017941 */ /* 0x000fea0003800000 */
.L_x_145:
        /* <DEDUP_REMOVED lines=12> */
.L_x_148:
[----:B------:R-:W-:Y:S05]  /*8990*/  BSYNC B1 ;  /* 0x0000000000017941 */ /* 0x000fea0003800000 */
.L_x_147:
        /* <DEDUP_REMOVED lines=12> */
.L_x_150:
[----:B------:R-:W-:Y:S05]  /*8a60*/  BSYNC B1 ;  /* 0x0000000000017941 */ /* 0x000fea0003800000 */
.L_x_149:
        /* <DEDUP_REMOVED lines=12> */
.L_x_152:
[----:B------:R-:W-:Y:S05]  /*8b30*/  BSYNC B1 ;  /* 0x0000000000017941 */ /* 0x000fea0003800000 */
.L_x_151:
        /* <DEDUP_REMOVED lines=12> */
.L_x_154:
[----:B------:R-:W-:Y:S05]  /*8c00*/  BSYNC B1 ;  /* 0x0000000000017941 */ /* 0x000fea0003800000 */
.L_x_153:
        /* <DEDUP_REMOVED lines=12> */
.L_x_156:
[----:B------:R-:W-:Y:S05]  /*8cd0*/  BSYNC B1 ;  /* 0x0000000000017941 */ /* 0x000fea0003800000 */
.L_x_155:
        /* <DEDUP_REMOVED lines=12> */
.L_x_158:
[----:B------:R-:W-:Y:S05]  /*8da0*/  BSYNC B1 ;  /* 0x0000000000017941 */ /* 0x000fea0003800000 */
.L_x_157:
        /* <DEDUP_REMOVED lines=12> */
.L_x_160:
[----:B------:R-:W-:Y:S05]  /*8e70*/  BSYNC B1 ;  /* 0x0000000000017941 */ /* 0x000fea0003800000 */
.L_x_159:
        /* <DEDUP_REMOVED lines=12> */
.L_x_162:
[----:B------:R-:W-:Y:S05]  /*8f40*/  BSYNC B1 ;  /* 0x0000000000017941 */ /* 0x000fea0003800000 */
.L_x_161:
        /* <DEDUP_REMOVED lines=12> */
.L_x_164:
[----:B------:R-:W-:Y:S05]  /*9010*/  BSYNC B1 ;  /* 0x0000000000017941 */ /* 0x000fea0003800000 */
.L_x_163:
        /* <DEDUP_REMOVED lines=12> */
.L_x_166:
[----:B------:R-:W-:Y:S05]  /*90e0*/  BSYNC B1 ;  /* 0x0000000000017941 */ /* 0x000fea0003800000 */
.L_x_165:
        /* <DEDUP_REMOVED lines=12> */
.L_x_168:
[----:B------:R-:W-:Y:S05]  /*91b0*/  BSYNC B1 ;  /* 0x0000000000017941 */ /* 0x000fea0003800000 */
.L_x_167:
        /* <DEDUP_REMOVED lines=12> */
.L_x_170:
[----:B------:R-:W-:Y:S05]  /*9280*/  BSYNC B1 ;  /* 0x0000000000017941 */ /* 0x000fea0003800000 */
.L_x_169:
        /* <DEDUP_REMOVED lines=12> */
.L_x_172:
[----:B------:R-:W-:Y:S05]  /*9350*/  BSYNC B1 ;  /* 0x0000000000017941 */ /* 0x000fea0003800000 */
.L_x_171:
        /* <DEDUP_REMOVED lines=12> */
.L_x_174:
[----:B------:R-:W-:Y:S05]  /*9420*/  BSYNC B1 ;  /* 0x0000000000017941 */ /* 0x000fea0003800000 */
.L_x_173:
        /* <DEDUP_REMOVED lines=12> */
.L_x_176:
[----:B------:R-:W-:Y:S05]  /*94f0*/  BSYNC B1 ;  /* 0x0000000000017941 */ /* 0x000fea0003800000 */
.L_x_175:
        /* <DEDUP_REMOVED lines=12> */
.L_x_178:
[----:B------:R-:W-:Y:S05]  /*95c0*/  BSYNC B1 ;  /* 0x0000000000017941 */ /* 0x000fea0003800000 */
.L_x_177:
        /* <DEDUP_REMOVED lines=12> */
.L_x_180:
[----:B------:R-:W-:Y:S05]  /*9690*/  BSYNC B1 ;  /* 0x0000000000017941 */ /* 0x000fea0003800000 */
.L_x_179:
        /* <DEDUP_REMOVED lines=12> */
.L_x_182:
[----:B------:R-:W-:Y:S05]  /*9760*/  BSYNC B1 ;  /* 0x0000000000017941 */ /* 0x000fea0003800000 */
.L_x_181:
        /* <DEDUP_REMOVED lines=12> */
.L_x_184:
[----:B------:R-:W-:Y:S05]  /*9830*/  BSYNC B1 ;  /* 0x0000000000017941 */ /* 0x000fea0003800000 */
.L_x_183:
        /* <DEDUP_REMOVED lines=12> */
.L_x_186:
[----:B------:R-:W-:Y:S05]  /*9900*/  BSYNC B1 ;  /* 0x0000000000017941 */ /* 0x000fea0003800000 */
.L_x_185:
        /* <DEDUP_REMOVED lines=12> */
.L_x_188:
[----:B------:R-:W-:Y:S05]  /*99d0*/  BSYNC B1 ;  /* 0x0000000000017941 */ /* 0x000fea0003800000 */
.L_x_187:
        /* <DEDUP_REMOVED lines=12> */
.L_x_190:
[----:B------:R-:W-:Y:S05]  /*9aa0*/  BSYNC B1 ;  /* 0x0000000000017941 */ /* 0x000fea0003800000 */
.L_x_189:
        /* <DEDUP_REMOVED lines=12> */
.L_x_192:
[----:B------:R-:W-:Y:S05]  /*9b70*/  BSYNC B1 ;  /* 0x0000000000017941 */ /* 0x000fea0003800000 */
.L_x_191:
        /* <DEDUP_REMOVED lines=12> */
.L_x_194:
[----:B------:R-:W-:Y:S05]  /*9c40*/  BSYNC B1 ;  /* 0x0000000000017941 */ /* 0x000fea0003800000 */
.L_x_193:
        /* <DEDUP_REMOVED lines=12> */
.L_x_196:
[----:B------:R-:W-:Y:S05]  /*9d10*/  BSYNC B1 ;  /* 0x0000000000017941 */ /* 0x000fea0003800000 */
.L_x_195:
[----:B-----5:R-:W-:Y:S01]  /*9d20*/  LOP3.LUT R32, R32, 0xff, RZ, 0xc0, !PT ;  /* 0x000000ff20207812 */ /* 0x020fe200078ec0ff */
[----:B------:R-:W-:Y:S01]  /*9d30*/  BSSY B1, `(.L_x_197) ;  /* 0x000000b000017945 */ /* 0x000fe20003800000 */
[----:B------:R-:W-:Y:S02]  /*9d40*/  ISETP.LT.OR P5, PT, R34, 0x99, !P2 ;  /* 0x000000992200780c */ /* 0x000fe400057a1670 */
[----:B------:R-:W-:-:S05]  /*9d50*/  F2FP.F16.E5M2.UNPACK_B R32, R32 ;  /* 0x00000020ff20723e */ /* 0x000fca00020004ff */
[----:B------:R-:W-:-:S05]  /*9d60*/  HADD2.F32 R32, -RZ, R32.H0_H0 ;  /* 0x20000020ff207230 */ /* 0x000fca0000004100 */
[----:B------:R-:W-:-:S04]  /*9d70*/  FMUL R32, R32, UR31 ;  /* 0x0000001f20207c20 */ /* 0x000fc80008400000 */
[----:B------:R-:W-:Y:S01]  /*9d80*/  FFMA R32, R23, UR32, R32 ;  /* 0x0000002017207c23 */ /* 0x000fe20008000020 */
[----:B------:R-:W-:-:S04]  /*9d90*/  PRMT R23, RZ, 0x7610, R23 ;  /* 0x00007610ff177816 */ /* 0x000fc80000000017 */
[----:B0-----:R-:W-:-:S05]  /*9da0*/  F2FP.SATFINITE.E5M2.F32.PACK_AB_MERGE_C R33, RZ, R32, RZ ;  /* 0x00000020ff21723e */ /* 0x001fca00048060ff */
[----:B------:R0:W-:Y:S01]  /*9db0*/  @!P4 STG.E.U8 desc[UR20][R24.64+0x99], R33 ;  /* 0x000099211800c986 */ /* 0x0001e2000c101114 */
[----:B------:R-:W-:Y:S05]  /*9dc0*/  @P5 BRA `(.L_x_198) ;  /* 0x0000000000045947 */ /* 0x000fea0003800000 */
[----:B------:R0:W5:Y:S02]  /*9dd0*/  LDG.E.U8 R23, desc[UR20][R30.64+0x98] ;  /* 0x000098141e177981 */ /* 0x000164000c1e1100 */
.L_x_198:
[----:B------:R-:W-:Y:S05]  /*9de0*/  BSYNC B1 ;  /* 0x0000000000017941 */ /* 0x000fea0003800000 */
.L_x_197:
        /* <DEDUP_REMOVED lines=8> */
[----:B------:R-:W-:-:S05]  /*9e70*/  F2FP.SATFINITE.E5M2.F32.PACK_AB_MERGE_C R23, RZ, R23, RZ ;  /* 0x00000017ff17723e */ /* 0x000fca00048060ff */
[----:B------:R0:W-:Y:S01]  /*9e80*/  @!P5 STG.E.U8 desc[UR20][R26.64+0x98], R23 ;  /* 0x000098171a00d986 */ /* 0x0001e2000c101114 */
[----:B------:R-:W-:Y:S05]  /*9e90*/  @P4 BRA `(.L_x_200) ;  /* 0x0000000000044947 */ /* 0x000fea0003800000 */
[----:B------:R0:W5:Y:S02]  /*9ea0*/  LDG.E.U8 R22, desc[UR20][R30.64+0x99] ;  /* 0x000099141e167981 */ /* 0x000164000c1e1100 */
.L_x_200:
[----:B------:R-:W-:Y:S05]  /*9eb0*/  BSYNC B1 ;  /* 0x0000000000017941 */ /* 0x000fea0003800000 */
.L_x_199:
        /* <DEDUP_REMOVED lines=12> */
.L_x_202:
[----:B------:R-:W-:Y:S05]  /*9f80*/  BSYNC B1 ;  /* 0x0000000000017941 */ /* 0x000fea0003800000 */
.L_x_201:
        /* <DEDUP_REMOVED lines=12> */
.L_x_204:
[----:B------:R-:W-:Y:S05]  /*a050*/  BSYNC B1 ;  /* 0x0000000000017941 */ /* 0x000fea0003800000 */
.L_x_203:
        /* <DEDUP_REMOVED lines=12> */
.L_x_206:
[----:B------:R-:W-:Y:S05]  /*a120*/  BSYNC B1 ;  /* 0x0000000000017941 */ /* 0x000fea0003800000 */
.L_x_205:
        /* <DEDUP_REMOVED lines=12> */
.L_x_208:
[----:B------:R-:W-:Y:S05]  /*a1f0*/  BSYNC B1 ;  /* 0x0000000000017941 */ /* 0x000fea0003800000 */
.L_x_207:
        /* <DEDUP_REMOVED lines=12> */
.L_x_210:
[----:B------:R-:W-:Y:S05]  /*a2c0*/  BSYNC B1 ;  /* 0x0000000000017941 */ /* 0x000fea0003800000 */
.L_x_209:
        /* <DEDUP_REMOVED lines=12> */
.L_x_212:
[----:B------:R-:W-:Y:S05]  /*a390*/  BSYNC B1 ;  /* 0x0000000000017941 */ /* 0x000fea0003800000 */
.L_x_211:
        /* <DEDUP_REMOVED lines=12> */
.L_x_214:
[----:B------:R-:W-:Y:S05]  /*a460*/  BSYNC B1 ;  /* 0x0000000000017941 */ /* 0x000fea0003800000 */
.L_x_213:
        /* <DEDUP_REMOVED lines=12> */
.L_x_216:
[----:B------:R-:W-:Y:S05]  /*a530*/  BSYNC B1 ;  /* 0x0000000000017941 */ /* 0x000fea0003800000 */
.L_x_215:
        /* <DEDUP_REMOVED lines=12> */
.L_x_218:
[----:B------:R-:W-:Y:S05]  /*a600*/  BSYNC B1 ;  /* 0x0000000000017941 */ /* 0x000fea0003800000 */
.L_x_217:
        /* <DEDUP_REMOVED lines=12> */
.L_x_220:
[----:B------:R-:W-:Y:S05]  /*a6d0*/  BSYNC B1 ;  /* 0x0000000000017941 */ /* 0x000fea0003800000 */
.L_x_219:
        /* <DEDUP_REMOVED lines=12> */
.L_x_222:
[----:B------:R-:W-:Y:S05]  /*a7a0*/  BSYNC B1 ;  /* 0x0000000000017941 */ /* 0x000fea0003800000 */
.L_x_221:
        /* <DEDUP_REMOVED lines=12> */
.L_x_224:
[----:B------:R-:W-:Y:S05]  /*a870*/  BSYNC B1 ;  /* 0x0000000000017941 */ /* 0x000fea0003800000 */
.L_x_223:
        /* <DEDUP_REMOVED lines=12> */
.L_x_226:
[----:B------:R-:W-:Y:S05]  /*a940*/  BSYNC B1 ;  /* 0x0000000000017941 */ /* 0x000fea0003800000 */
.L_x_225:
        /* <DEDUP_REMOVED lines=12> */
.L_x_228:
[----:B------:R-:W-:Y:S05]  /*aa10*/  BSYNC B1 ;  /* 0x0000000000017941 */ /* 0x000fea0003800000 */
.L_x_227:
        /* <DEDUP_REMOVED lines=12> */
.L_x_230:
[----:B------:R-:W-:Y:S05]  /*aae0*/  BSYNC B1 ;  /* 0x0000000000017941 */ /* 0x000fea0003800000 */
.L_x_229:
        /* <DEDUP_REMOVED lines=12> */
.L_x_232:
[----:B------:R-:W-:Y:S05]  /*abb0*/  BSYNC B1 ;  /* 0x0000000000017941 */ /* 0x000fea0003800000 */
.L_x_231:
        /* <DEDUP_REMOVED lines=12> */
.L_x_234:
[----:B------:R-:W-:Y:S05]  /*ac80*/  BSYNC B1 ;  /* 0x0000000000017941 */ /* 0x000fea0003800000 */
.L_x_233:
        /* <DEDUP_REMOVED lines=12> */
.L_x_236:
[----:B------:R-:W-:Y:S05]  /*ad50*/  BSYNC B1 ;  /* 0x0000000000017941 */ /* 0x000fea0003800000 */
.L_x_235:
        /* <DEDUP_REMOVED lines=12> */
.L_x_238:
[----:B------:R-:W-:Y:S05]  /*ae20*/  BSYNC B1 ;  /* 0x0000000000017941 */ /* 0x000fea0003800000 */
.L_x_237:
        /* <DEDUP_REMOVED lines=12> */
.L_x_240:
[----:B------:R-:W-:Y:S05]  /*aef0*/  BSYNC B1 ;  /* 0x0000000000017941 */ /* 0x000fea0003800000 */
.L_x_239:
[----:B-----5:R-:W-:Y:S01]  /*af00*/  LOP3.LUT R2, R2, 0xff, RZ, 0xc0, !PT ;  /* 0x000000ff02027812 */ /* 0x020fe200078ec0ff */
[----:B------:R-:W-:Y:S01]  /*af10*/  BSSY B1, `(.L_x_241) ;  /* 0x000000b000017945 */ /* 0x000fe20003800000 */
[----:B------:R-:W-:Y:S02]  /*af20*/  ISETP.LT.OR P5, PT, R34, 0xc9, !P1 ;  /* 0x000000c92200780c */ /* 0x000fe40004fa1670 */
[----:B------:R-:W-:-:S05]  /*af30*/  F2FP.F16.E5M2.UNPACK_B R2, R2 ;  /* 0x00000002ff02723e */ /* 0x000fca00020004ff */
[----:B------:R-:W-:-:S05]  /*af40*/  HADD2.F32 R2, -RZ, R2.H0_H0 ;  /* 0x20000002ff027230 */ /* 0x000fca0000004100 */
[----:B0-----:R-:W-:-:S04]  /*af50*/  FMUL R3, R2, UR31 ;  /* 0x0000001f02037c20 */ /* 0x001fc80008400000 */
[----:B------:R-:W-:Y:S01]  /*af60*/  FFMA R3, R0, UR32, R3 ;  /* 0x0000002000037c23 */ /* 0x000fe20008000003 */
[----:B------:R-:W-:-:S04]  /*af70*/  PRMT R0, RZ, 0x7610, R0 ;  /* 0x00007610ff007816 */ /* 0x000fc80000000000 */
[----:B------:R-:W-:-:S05]  /*af80*/  F2FP.SATFINITE.E5M2.F32.PACK_AB_MERGE_C R3, RZ, R3, RZ ;  /* 0x00000003ff03723e */ /* 0x000fca00048060ff */
[----:B------:R0:W-:Y:S01]  /*af90*/  @!P4 STG.E.U8 desc[UR20][R26.64+0xc1], R3 ;  /* 0x0000c1031a00c986 */ /* 0x0001e2000c101114 */
[----:B------:R-:W-:Y:S05]  /*afa0*/  @P5 BRA `(.L_x_242) ;  /* 0x0000000000045947 */ /* 0x000fea0003800000 */
[----:B------:R0:W5:Y:S02]  /*afb0*/  LDG.E.U8 R0, desc[UR20][R28.64+0xc8] ;  /* 0x0000c8141c007981 */ /* 0x000164000c1e1100 */
.L_x_242:
[----:B------:R-:W-:Y:S05]  /*afc0*/  BSYNC B1 ;  /* 0x0000000000017941 */ /* 0x000fea0003800000 */
.L_x_241:
[----:B------:R-:W2:Y:S01]  /*afd0*/  LDL.LU R2, [R1] ;  /* 0x0000000001027983 */ /* 0x000ea20000300800 */
[----:B-----5:R-:W-:Y:S01]  /*afe0*/  LOP3.LUT R0, R0, 0xff, RZ, 0xc0, !PT ;  /* 0x000000ff00007812 */ /* 0x020fe200078ec0ff */
[----:B------:R-:W-:Y:S01]  /*aff0*/  BSSY B1, `(.L_x_243) ;  /* 0x000000b000017945 */ /* 0x000fe20003800000 */
[----:B------:R-:W-:Y:S02]  /*b000*/  ISETP.LT.OR P4, PT, R34, 0xca, !P1 ;  /* 0x000000ca2200780c */ /* 0x000fe40004f81670 */
[----:B------:R-:W-:-:S05]  /*b010*/  F2FP.F16.E5M2.UNPACK_B R0, R0 ;  /* 0x00000000ff00723e */ /* 0x000fca00020004ff */
[----:B------:R-:W-:-:S05]  /*b020*/  HADD2.F32 R0, -RZ, R0.H0_H0 ;  /* 0x20000000ff007230 */ /* 0x000fca0000004100 */
[----:B------:R-:W-:-:S04]  /*b030*/  FMUL R0, R0, UR31 ;  /* 0x0000001f00007c20 */ /* 0x000fc80008400000 */
[----:B--2---:R-:W-:-:S05]  /*b040*/  FFMA R0, R2, UR32, R0 ;  /* 0x0000002002007c23 */ /* 0x004fca0008000000 */
[----:B0-----:R-:W-:Y:S02]  /*b050*/  F2FP.SATFINITE.E5M2.F32.PACK_AB_MERGE_C R3, RZ, R0, RZ ;  /* 0x00000000ff03723e */ /* 0x001fe400048060ff */
[----:B------:R-:W-:-:S03]  /*b060*/  PRMT R0, RZ, 0x7610, R0 ;  /* 0x00007610ff007816 */ /* 0x000fc60000000000 */
[----:B------:R0:W-:Y:S01]  /*b070*/  @!P5 STG.E.U8 desc[UR20][R24.64+0xc8], R3 ;  /* 0x0000c8031800d986 */ /* 0x0001e2000c101114 */
[----:B------:R-:W-:Y:S05]  /*b080*/  @P4 BRA `(.L_x_244) ;  /* 0x0000000000044947 */ /* 0x000fea0003800000 */
[----:B------:R2:W5:Y:S02]  /*b090*/  LDG.E.U8 R0, desc[UR20][R28.64+0xc9] ;  /* 0x0000c9141c007981 */ /* 0x000564000c1e1100 */
.L_x_244:
[----:B------:R-:W-:Y:S05]  /*b0a0*/  BSYNC B1 ;  /* 0x0000000000017941 */ /* 0x000fea0003800000 */
.L_x_243:
[----:B------:R-:W3:Y:S01]  /*b0b0*/  LDL.LU R2, [R1+0x4] ;  /* 0x0000040001027983 */ /* 0x000ee20000300800 */
[----:B-----5:R-:W-:Y:S01]  /*b0c0*/  LOP3.LUT R0, R0, 0xff, RZ, 0xc0, !PT ;  /* 0x000000ff00007812 */ /* 0x020fe200078ec0ff */
[----:B------:R-:W-:Y:S01]  /*b0d0*/  BSSY B1, `(.L_x_245) ;  /* 0x000000b000017945 */ /* 0x000fe20003800000 */
[----:B------:R-:W-:Y:S02]  /*b0e0*/  ISETP.LT.OR P5, PT, R34, 0xc9, !P2 ;  /* 0x000000c92200780c */ /* 0x000fe400057a1670 */
[----:B------:R-:W-:-:S05]  /*b0f0*/  F2FP.F16.E5M2.UNPACK_B R0, R0 ;  /* 0x00000000ff00723e */ /* 0x000fca00020004ff */
[----:B------:R-:W-:-:S05]  /*b100*/  HADD2.F32 R0, -RZ, R0.H0_H0 ;  /* 0x20000000ff007230 */ /* 0x000fca0000004100 */
[----:B------:R-:W-:-:S04]  /*b110*/  FMUL R0, R0, UR31 ;  /* 0x0000001f00007c20 */ /* 0x000fc80008400000 */
[----:B---3--:R-:W-:-:S05]  /*b120*/  FFMA R0, R2, UR32, R0 ;  /* 0x0000002002007c23 */ /* 0x008fca0008000000 */
[----:B0-----:R-:W-:Y:S02]  /*b130*/  F2FP.SATFINITE.E5M2.F32.PACK_AB_MERGE_C R3, RZ, R0, RZ ;  /* 0x00000000ff03723e */ /* 0x001fe400048060ff */
[----:B------:R-:W-:-:S03]  /*b140*/  PRMT R0, RZ, 0x7610, R0 ;  /* 0x00007610ff007816 */ /* 0x000fc60000000000 */
[----:B------:R0:W-:Y:S01]  /*b150*/  @!P4 STG.E.U8 desc[UR20][R24.64+0xc9], R3 ;  /* 0x0000c9031800c986 */ /* 0x0001e2000c101114 */
[----:B------:R-:W-:Y:S05]  /*b160*/  @P5 BRA `(.L_x_246) ;  /* 0x0000000000045947 */ /* 0x000fea0003800000 */
[----:B------:R3:W5:Y:S02]  /*b170*/  LDG.E.U8 R0, desc[UR20][R30.64+0xc8] ;  /* 0x0000c8141e007981 */ /* 0x000764000c1e1100 */
.L_x_246:
[----:B------:R-:W-:Y:S05]  /*b180*/  BSYNC B1 ;  /* 0x0000000000017941 */ /* 0x000fea0003800000 */
.L_x_245:
[----:B------:R-:W2:Y:S01]  /*b190*/  LDL.LU R2, [R1+0x8] ;  /* 0x0000080001027983 */ /* 0x000ea20000300800 */
        /* <DEDUP_REMOVED lines=12> */
.L_x_248:
[----:B------:R-:W-:Y:S05]  /*b260*/  BSYNC B1 ;  /* 0x0000000000017941 */ /* 0x000fea0003800000 */
.L_x_247:
        /* <DEDUP_REMOVED lines=13> */
.L_x_250:
[----:B------:R-:W-:Y:S05]  /*b340*/  BSYNC B1 ;  /* 0x0000000000017941 */ /* 0x000fea0003800000 */
.L_x_249:
        /* <DEDUP_REMOVED lines=13> */
.L_x_252:
[----:B------:R-:W-:Y:S05]  /*b420*/  BSYNC B1 ;  /* 0x0000000000017941 */ /* 0x000fea0003800000 */
.L_x_251:
        /* <DEDUP_REMOVED lines=13> */
.L_x_254:
[----:B------:R-:W-:Y:S05]  /*b500*/  BSYNC B1 ;  /* 0x0000000000017941 */ /* 0x000fea0003800000 */
.L_x_253:
        /* <DEDUP_REMOVED lines=13> */
.L_x_256:
[----:B------:R-:W-:Y:S05]  /*b5e0*/  BSYNC B1 ;  /* 0x0000000000017941 */ /* 0x000fea0003800000 */
.L_x_255:
        /* <DEDUP_REMOVED lines=13> */
.L_x_258:
[----:B------:R-:W-:Y:S05]  /*b6c0*/  BSYNC B1 ;  /* 0x0000000000017941 */ /* 0x000fea0003800000 */
.L_x_257:
        /* <DEDUP_REMOVED lines=13> */
.L_x_260:
[----:B------:R-:W-:Y:S05]  /*b7a0*/  BSYNC B1 ;  /* 0x0000000000017941 */ /* 0x000fea0003800000 */
.L_x_259:
        /* <DEDUP_REMOVED lines=13> */
.L_x_262:
[----:B------:R-:W-:Y:S05]  /*b880*/  BSYNC B1 ;  /* 0x0000000000017941 */ /* 0x000fea0003800000 */
.L_x_261:
        /* <DEDUP_REMOVED lines=13> */
.L_x_264:
[----:B------:R-:W-:Y:S05]  /*b960*/  BSYNC B1 ;  /* 0x0000000000017941 */ /* 0x000fea0003800000 */
.L_x_263:
        /* <DEDUP_REMOVED lines=13> */
.L_x_266:
[----:B------:R-:W-:Y:S05]  /*ba40*/  BSYNC B1 ;  /* 0x0000000000017941 */ /* 0x000fea0003800000 */
.L_x_265:
        /* <DEDUP_REMOVED lines=13> */
.L_x_268:
[----:B------:R-:W-:Y:S05]  /*bb20*/  BSYNC B1 ;  /* 0x0000000000017941 */ /* 0x000fea0003800000 */
.L_x_267:
        /* <DEDUP_REMOVED lines=13> */
.L_x_270:
[----:B------:R-:W-:Y:S05]  /*bc00*/  BSYNC B1 ;  /* 0x0000000000017941 */ /* 0x000fea0003800000 */
.L_x_269:
        /* <DEDUP_REMOVED lines=13> */
.L_x_272:
[----:B------:R-:W-:Y:S05]  /*bce0*/  BSYNC B1 ;  /* 0x0000000000017941 */ /* 0x000fea0003800000 */
.L_x_271:
        /* <DEDUP_REMOVED lines=13> */
.L_x_274:
[----:B------:R-:W-:Y:S05]  /*bdc0*/  BSYNC B1 ;  /* 0x0000000000017941 */ /* 0x000fea0003800000 */
.L_x_273:
        /* <DEDUP_REMOVED lines=13> */
.L_x_276:
[----:B------:R-:W-:Y:S05]  /*bea0*/  BSYNC B1 ;  /* 0x0000000000017941 */ /* 0x000fea0003800000 */
.L_x_275:
        /* <DEDUP_REMOVED lines=13> */
.L_x_278:
[----:B------:R-:W-:Y:S05]  /*bf80*/  BSYNC B1 ;  /* 0x0000000000017941 */ /* 0x000fea0003800000 */
.L_x_277:
        /* <DEDUP_REMOVED lines=13> */
.L_x_280:
[----:B------:R-:W-:Y:S05]  /*c060*/  BSYNC B1 ;  /* 0x0000000000017941 */ /* 0x000fea0003800000 */
.L_x_279:
        /* <DEDUP_REMOVED lines=13> */
.L_x_282:
[----:B------:R-:W-:Y:S05]  /*c140*/  BSYNC B1 ;  /* 0x0000000000017941 */ /* 0x000fea0003800000 */
.L_x_281:
        /* <DEDUP_REMOVED lines=13> */
.L_x_284:
[----:B------:R-:W-:Y:S05]  /*c220*/  BSYNC B1 ;  /* 0x0000000000017941 */ /* 0x000fea0003800000 */
.L_x_283:
        /* <DEDUP_REMOVED lines=13> */
.L_x_286:
[----:B------:R-:W-:Y:S05]  /*c300*/  BSYNC B1 ;  /* 0x0000000000017941 */ /* 0x000fea0003800000 */
.L_x_285:
        /* <DEDUP_REMOVED lines=13> */
.L_x_288:
[----:B------:R-:W-:Y:S05]  /*c3e0*/  BSYNC B1 ;  /* 0x0000000000017941 */ /* 0x000fea0003800000 */
.L_x_287:
        /* <DEDUP_REMOVED lines=13> */
.L_x_290:
[----:B------:R-:W-:Y:S05]  /*c4c0*/  BSYNC B1 ;  /* 0x0000000000017941 */ /* 0x000fea0003800000 */
.L_x_289:
        /* <DEDUP_REMOVED lines=13> */
.L_x_292:
[----:B------:R-:W-:Y:S05]  /*c5a0*/  BSYNC B1 ;  /* 0x0000000000017941 */ /* 0x000fea0003800000 */
.L_x_291:
        /* <DEDUP_REMOVED lines=13> */
.L_x_294:
[----:B------:R-:W-:Y:S05]  /*c680*/  BSYNC B1 ;  /* 0x0000000000017941 */ /* 0x000fea0003800000 */
.L_x_293:
        /* <DEDUP_REMOVED lines=13> */
.L_x_296:
[----:B------:R-:W-:Y:S05]  /*c760*/  BSYNC B1 ;  /* 0x0000000000017941 */ /* 0x000fea0003800000 */
.L_x_295:
[----:B------:R-:W-:Y:S05]  /*c770*/  @P2 BRA `(.L_x_297) ;  /* 0x00000020009c2947 */ /* 0x000fea0003800000 */
[----:B------:R-:W2:Y:S01]  /*c780*/  LDL.LU R2, [R1+0x6c] ;  /* 0x00006c0001027983 */ /* 0x000ea20000300800 */
[----:B-----5:R-:W-:-:S04]  /*c790*/  LOP3.LUT R0, R0, 0xff, RZ, 0xc0, !PT ;  /* 0x000000ff00007812 */ /* 0x020fc800078ec0ff */
[----:B------:R-:W-:-:S05]  /*c7a0*/  F2FP.F16.E5M2.UNPACK_B R0, R0 ;  /* 0x00000000ff00723e */ /* 0x000fca00020004ff */
[----:B------:R-:W-:-:S05]  /*c7b0*/  HADD2.F32 R0, -RZ, R0.H0_H0 ;  /* 0x20000000ff007230 */ /* 0x000fca0000004100 */
[----:B------:R-:W-:-:S04]  /*c7c0*/  FMUL R0, R0, UR31 ;  /* 0x0000001f00007c20 */ /* 0x000fc80008400000 */
[----:B--2---:R-:W-:-:S05]  /*c7d0*/  FFMA R0, R2, UR32, R0 ;  /* 0x0000002002007c23 */ /* 0x004fca0008000000 */
[----:B0-----:R-:W-:-:S05]  /*c7e0*/  F2FP.SATFINITE.E5M2.F32.PACK_AB_MERGE_C R3, RZ, R0, RZ ;  /* 0x00000000ff03723e */ /* 0x001fca00048060ff */
[----:B------:R0:W-:Y:S01]  /*c7f0*/  STG.E.U8 desc[UR20][R26.64+0xf9], R3 ;  /* 0x0000f9031a007986 */ /* 0x0001e2000c101114 */
[----:B------:R-:W-:Y:S05]  /*c800*/  BRA `(.L_x_297) ;  /* 0x0000002000787947 */ /* 0x000fea0003800000 */
.L_x_40:
[C---:B------:R-:W-:Y:S01]  /*c810*/  ISETP.GE.AND P2, PT, R39.reuse, 0x1, PT ;  /* 0x000000012700780c */ /* 0x040fe20003f46270 */
[----:B------:R-:W-:Y:S01]  /*c820*/  FMUL R228, R228, UR32 ;  /* 0x00000020e4e47c20 */ /* 0x000fe20008400000 */
[----:B------:R-:W-:Y:S01]  /*c830*/  ISETP.GE.AND P1, PT, R39, 0x9, PT ;  /* 0x000000092700780c */ /* 0x000fe20003f26270 */
[----:B------:R-:W-:Y:S01]  /*c840*/  FMUL R227, R227, UR32 ;  /* 0x00000020e3e37c20 */ /* 0x000fe20008400000 */
[----:B------:R-:W-:Y:S01]  /*c850*/  ISETP.LT.OR P4, PT, R34, 0x1, !P2 ;  /* 0x000000012200780c */ /* 0x000fe20005781670 */
[----:B------:R-:W-:Y:S01]  /*c860*/  FMUL R226, R226, UR32 ;  /* 0x00000020e2e27c20 */ /* 0x000fe20008400000 */
[C---:B------:R-:W-:Y:S02]  /*c870*/  ISETP.LT.OR P5, PT, R34.reuse, 0x2, !P2 ;  /* 0x000000022200780c */ /* 0x040fe400057a1670 */
[----:B------:R-:W-:Y:S02]  /*c880*/  ISETP.LT.OR P6, PT, R34, 0x1, !P1 ;  /* 0x000000012200780c */ /* 0x000fe40004fc1670 */
[----:B------:R-:W-:-:S02]  /*c890*/  F2FP.SATFINITE.E5M2.F32.PACK_AB_MERGE_C R29, RZ, R228, RZ ;  /* 0x000000e4ff1d723e */ /* 0x000fc400048060ff */
[----:B------:R-:W-:Y:S02]  /*c8a0*/  F2FP.SATFINITE.E5M2.F32.PACK_AB_MERGE_C R227, RZ, R227, RZ ;  /* 0x000000e3ffe3723e */ /* 0x000fe400048060ff */
[----:B------:R-:W-:Y:S01]  /*c8b0*/  F2FP.SATFINITE.E5M2.F32.PACK_AB_MERGE_C R31, RZ, R226, RZ ;  /* 0x000000e2ff1f723e */ /* 0x000fe200048060ff */
[----:B------:R-:W-:Y:S01]  /*c8c0*/  FMUL R225, R225, UR32 ;  /* 0x00000020e1e17c20 */ /* 0x000fe20008400000 */
[----:B------:R-:W-:Y:S01]  /*c8d0*/  FMUL R224, R224, UR32 ;  /* 0x00000020e0e07c20 */ /* 0x000fe20008400000 */
[----:B------:R1:W-:Y:S01]  /*c8e0*/  @!P4 STG.E.U8 desc[UR20][R24.64], R29 ;  /* 0x0000001d1800c986 */ /* 0x0003e2000c101114 */
[----:B------:R-:W-:-:S03]  /*c8f0*/  ISETP.LT.OR P4, PT, R34, 0x2, !P1 ;  /* 0x000000022200780c */ /* 0x000fc60004f81670 */
[----:B------:R-:W-:Y:S01]  /*c900*/  @!P5 STG.E.U8 desc[UR20][R24.64+0x1], R227 ;  /* 0x000001e31800d986 */ /* 0x000fe2000c101114 */
[----:B------:R-:W-:-:S03]  /*c910*/  ISETP.LT.OR P5, PT, R34, 0x9, !P2 ;  /* 0x000000092200780c */ /* 0x000fc600057a1670 */
[----:B------:R2:W-:Y:S01]  /*c920*/  @!P6 STG.E.U8 desc[UR20][R26.64], R31 ;  /* 0x0000001f1a00e986 */ /* 0x0005e2000c101114 */
[----:B------:R-:W-:Y:S01]  /*c930*/  ISETP.LT.OR P6, PT, R34, 0xa, !P2 ;  /* 0x0000000a2200780c */ /* 0x000fe200057c1670 */
[----:B------:R-:W-:Y:S01]  /*c940*/  FMUL R223, R223, UR32 ;  /* 0x00000020dfdf7c20 */ /* 0x000fe20008400000 */
[----:B------:R-:W-:Y:S01]  /*c950*/  F2FP.SATFINITE.E5M2.F32.PACK_AB_MERGE_C R225, RZ, R225, RZ ;  /* 0x000000e1ffe1723e */ /* 0x000fe200048060ff */
[----:B------:R-:W-:Y:S01]  /*c960*/  FMUL R221, R221, UR32 ;  /* 0x00000020dddd7c20 */ /* 0x000fe20008400000 */
[----:B------:R-:W-:Y:S01]  /*c970*/  F2FP.SATFINITE.E5M2.F32.PACK_AB_MERGE_C R33, RZ, R224, RZ ;  /* 0x000000e0ff21723e */ /* 0x000fe200048060ff */
[----:B------:R-:W-:Y:S01]  /*c980*/  FMUL R222, R222, UR32 ;  /* 0x00000020dede7c20 */ /* 0x000fe20008400000 */
[----:B------:R-:W-:Y:S01]  /*c990*/  F2FP.SATFINITE.E5M2.F32.PACK_AB_MERGE_C R223, RZ, R223, RZ ;  /* 0x000000dfffdf723e */ /* 0x000fe200048060ff */
[----:B------:R-:W-:Y:S04]  /*c9a0*/  @!P4 STG.E.U8 desc[UR20][R26.64+0x1], R225 ;  /* 0x000001e11a00c986 */ /* 0x000fe8000c101114 */
[----:B------:R3:W-:Y:S01]  /*c9b0*/  @!P5 STG.E.U8 desc[UR20][R24.64+0x8], R33 ;  /* 0x000008211800d986 */ /* 0x0007e2000c101114 */
[----:B------:R-:W-:-:S02]  /*c9c0*/  ISETP.LT.OR P5, PT, R34, 0xa, !P1 ;  /* 0x0000000a2200780c */ /* 0x000fc40004fa1670 */
[C---:B------:R-:W-:Y:S01]  /*c9d0*/  ISETP.LT.OR P4, PT, R34.reuse, 0x9, !P1 ;  /* 0x000000092200780c */ /* 0x040fe20004f81670 */
[----:B------:R-:W-:Y:S01]  /*c9e0*/  @!P6 STG.E.U8 desc[UR20][R24.64+0x9], R223 ;  /* 0x000009df1800e986 */ /* 0x000fe2000c101114 */
[----:B------:R-:W-:Y:S01]  /*c9f0*/  ISETP.LT.OR P6, PT, R34, 0x11, !P2 ;  /* 0x000000112200780c */ /* 0x000fe200057c1670 */
[----:B------:R-:W-:Y:S01]  /*ca00*/  FMUL R220, R220, UR32 ;  /* 0x00000020dcdc7c20 */ /* 0x000fe20008400000 */
[----:B------:R-:W-:Y:S01]  /*ca10*/  F2FP.SATFINITE.E5M2.F32.PACK_AB_MERGE_C R221, RZ, R221, RZ ;  /* 0x000000ddffdd723e */ /* 0x000fe200048060ff */
[----:B------:R-:W-:Y:S01]  /*ca20*/  FMUL R219, R219, UR32 ;  /* 0x00000020dbdb7c20 */ /* 0x000fe20008400000 */
[----:B-1----:R-:W-:Y:S01]  /*ca30*/  F2FP.SATFINITE.E5M2.F32.PACK_AB_MERGE_C R29, RZ, R222, RZ ;  /* 0x000000deff1d723e */ /* 0x002fe200048060ff */
[----:B------:R-:W-:Y:S01]  /*ca40*/  FMUL R218, R218, UR32 ;  /* 0x00000020dada7c20 */ /* 0x000fe20008400000 */
[----:B--2---:R-:W-:Y:S01]  /*ca50*/  F2FP.SATFINITE.E5M2.F32.PACK_AB_MERGE_C R31, RZ, R220, RZ ;  /* 0x000000dcff1f723e */ /* 0x004fe200048060ff */
[----:B------:R-:W-:Y:S01]  /*ca60*/  FMUL R217, R217, UR32 ;  /* 0x00000020d9d97c20 */ /* 0x000fe20008400000 */
[----:B------:R-:W-:Y:S01]  /*ca70*/  FMUL R215, R215, UR32 ;  /* 0x00000020d7d77c20 */ /* 0x000fe20008400000 */
[----:B------:R-:W-:Y:S01]  /*ca80*/  @!P5 STG.E.U8 desc[UR20][R26.64+0x9], R221 ;  /* 0x000009dd1a00d986 */ /* 0x000fe2000c101114 */
[----:B------:R-:W-:-:S03]  /*ca90*/  ISETP.LT.OR P5, PT, R34, 0x12, !P2 ;  /* 0x000000122200780c */ /* 0x000fc600057a1670 */
[----:B------:R1:W-:Y:S01]  /*caa0*/  @!P4 STG.E.U8 desc[UR20][R26.64+0x8], R29 ;  /* 0x0000081d1a00c986 */ /* 0x0003e2000c101114 */
[----:B------:R-:W-:-:S03]  /*cab0*/  ISETP.LT.OR P4, PT, R34, 0x11, !P1 ;  /* 0x000000112200780c */ /* 0x000fc60004f81670 */
[----:B------:R2:W-:Y:S01]  /*cac0*/  @!P6 STG.E.U8 desc[UR20][R24.64+0x10], R31 ;  /* 0x0000101f1800e986 */ /* 0x0005e2000c101114 */
[----:B------:R-:W-:Y:S02]  /*cad0*/  ISETP.LT.OR P6, PT, R34, 0x12, !P1 ;  /* 0x000000122200780c */ /* 0x000fe40004fc1670 */
[----:B------:R-:W-:Y:S01]  /*cae0*/  F2FP.SATFINITE.E5M2.F32.PACK_AB_MERGE_C R219, RZ, R219, RZ ;  /* 0x000000dbffdb723e */ /* 0x000fe200048060ff */
[----:B------:R-:W-:Y:S01]  /*caf0*/  FMUL R216, R216, UR32 ;  /* 0x00000020d8d87c20 */ /* 0x000fe20008400000 */
[----:B---3--:R-:W-:Y:S01]  /*cb00*/  F2FP.SATFINITE.E5M2.F32.PACK_AB_MERGE_C R33, RZ, R218, RZ ;  /* 0x000000daff21723e */ /* 0x008fe200048060ff */
[----:B------:R-:W-:Y:S01]  /*cb10*/  FMUL R214, R214, UR32 ;  /* 0x00000020d6d67c20 */ /* 0x000fe20008400000 */
[----:B------:R-:W-:Y:S01]  /*cb20*/  F2FP.SATFINITE.E5M2.F32.PACK_AB_MERGE_C R217, RZ, R217, RZ ;  /* 0x000000d9ffd9723e */ /* 0x000fe200048060ff */
[----:B------:R-:W-:Y:S01]  /*cb30*/  @!P5 STG.E.U8 desc[UR20][R24.64+0x11], R219 ;  /* 0x000011db1800d986 */ /* 0x000fe2000c101114 */
[----:B------:R-:W-:-:S03]  /*cb40*/  ISETP.LT.OR P5, PT, R34, 0x1a, !P2 ;  /* 0x0000001a2200780c */ /* 0x000fc600057a1670 */
[----:B------:R3:W-:Y:S01]  /*cb50*/  @!P4 STG.E.U8 desc[UR20][R26.64+0x10], R33 ;  /* 0x000010211a00c986 */ /* 0x0007e2000c101114 */
[----:B------:R-:W-:-:S03]  /*cb60*/  ISETP.LT.OR P4, PT, R34, 0x19, !P2 ;  /* 0x000000192200780c */ /* 0x000fc60005781670 */
[----:B------:R-:W-:Y:S01]  /*cb70*/  @!P6 STG.E.U8 desc[UR20][R26.64+0x11], R217 ;  /* 0x000011d91a00e986 */ /* 0x000fe2000c101114 */
[----:B------:R-:W-:Y:S02]  /*cb80*/  ISETP.LT.OR P6, PT, R34, 0x19, !P1 ;  /* 0x000000192200780c */ /* 0x000fe40004fc1670 */
[----:B------:R-:W-:Y:S01]  /*cb90*/  F2FP.SATFINITE.E5M2.F32.PACK_AB_MERGE_C R215, RZ, R215, RZ ;  /* 0x000000d7ffd7723e */ /* 0x000fe200048060ff */
[----:B------:R-:W-:Y:S01]  /*cba0*/  FMUL R213, R213, UR32 ;  /* 0x00000020d5d57c20 */ /* 0x000fe20008400000 */
[----:B-1----:R-:W-:Y:S01]  /*cbb0*/  F2FP.SATFINITE.E5M2.F32.PACK_AB_MERGE_C R29, RZ, R216, RZ ;  /* 0x000000d8ff1d723e */ /* 0x002fe200048060ff */
[----:B------:R-:W-:Y:S01]  /*cbc0*/  FMUL R212, R212, UR32 ;  /* 0x00000020d4d47c20 */ /* 0x000fe20008400000 */
[----:B--2---:R-:W-:Y:S01]  /*cbd0*/  F2FP.SATFINITE.E5M2.F32.PACK_AB_MERGE_C R31, RZ, R214, RZ ;  /* 0x000000d6ff1f723e */ /* 0x004fe200048060ff */
[----:B------:R-:W-:Y:S01]  /*cbe0*/  @!P5 STG.E.U8 desc[UR20][R24.64+0x19], R215 ;  /* 0x000019d71800d986 */ /* 0x000fe2000c101114 */
[----:B------:R-:W-:-:S03]  /*cbf0*/  ISETP.LT.OR P5, PT, R34, 0x1a, !P1 ;  /* 0x0000001a2200780c */ /* 0x000fc60004fa1670 */
[----:B------:R1:W-:Y:S01]  /*cc00*/  @!P4 STG.E.U8 desc[UR20][R24.64+0x18], R29 ;  /* 0x0000181d1800c986 */ /* 0x0003e2000c101114 */
[----:B------:R-:W-:-:S03]  /*cc10*/  ISETP.LT.OR P4, PT, R34, 0x21, !P2 ;  /* 0x000000212200780c */ /* 0x000fc60005781670 */
[----:B------:R2:W-:Y:S01]  /*cc20*/  @!P6 STG.E.U8 desc[UR20][R26.64+0x18], R31 ;  /* 0x0000181f1a00e986 */ /* 0x0005e2000c101114 */
[----:B------:R-:W-:Y:S01]  /*cc30*/  ISETP.LT.OR P6, PT, R34, 0x22, !P2 ;  /* 0x000000222200780c */ /* 0x000fe200057c1670 */
[----:B------:R-:W-:Y:S01]  /*cc40*/  FMUL R211, R211, UR32 ;  /* 0x00000020d3d37c20 */ /* 0x000fe20008400000 */
        /* <DEDUP_REMOVED lines=51> */
[----:B------:R-:W3:Y:S01]  /*cf80*/  LDL.LU R226, [R1+0xc] ;  /* 0x00000c0001e27983 */ /* 0x000ee20000300800 */
[----:B------:R-:W-:-:S03]  /*cf90*/  F2FP.SATFINITE.E5M2.F32.PACK_AB_MERGE_C R199, RZ, R199, RZ ;  /* 0x000000c7ffc7723e */ /* 0x000fc600048060ff */
[----:B------:R-:W-:Y:S01]  /*cfa0*/  @!P5 STG.E.U8 desc[UR20][R26.64+0x31], R201 ;  /* 0x000031c91a00d986 */ /* 0x000fe2000c101114 */
[----:B------:R-:W-:-:S03]  /*cfb0*/  ISETP.LT.OR P5, PT, R34, 0x3a, !P1 ;  /* 0x0000003a2200780c */ /* 0x000fc60004fa1670 */
[----:B------:R4:W-:Y:S01]  /*cfc0*/  @!P4 STG.E.U8 desc[UR20][R24.64+0x38], R33 ;  /* 0x000038211800c986 */ /* 0x0009e2000c101114 */
[----:B------:R-:W-:-:S03]  /*cfd0*/  ISETP.LT.OR P4, PT, R34, 0x39, !P1 ;  /* 0x000000392200780c */ /* 0x000fc60004f81670 */
[----:B------:R-:W-:Y:S01]  /*cfe0*/  @!P6 STG.E.U8 desc[UR20][R24.64+0x39], R199 ;  /* 0x000039c71800e986 */ /* 0x000fe2000c101114 */
[----:B------:R-:W-:Y:S01]  /*cff0*/  ISETP.LT.OR P6, PT, R34, 0x41, !P2 ;  /* 0x000000412200780c */ /* 0x000fe200057c1670 */
[----:B------:R-:W-:Y:S01]  /*d000*/  FMUL R198, R198, UR32 ;  /* 0x00000020c6c67c20 */ /* 0x000fe20008400000 */
[----:B------:R-:W-:Y:S01]  /*d010*/  FMUL R196, R196, UR32 ;  /* 0x00000020c4c47c20 */ /* 0x000fe20008400000 */
[----:B------:R-:W3:Y:S01]  /*d020*/  LDL.LU R227, [R1+0x8] ;  /* 0x0000080001e37983 */ /* 0x000ee20000300800 */
[----:B------:R-:W-:-:S03]  /*d030*/  F2FP.SATFINITE.E5M2.F32.PACK_AB_MERGE_C R197, RZ, R197, RZ ;  /* 0x000000c5ffc5723e */ /* 0x000fc600048060ff */
[----:B------:R-:W3:Y:S01]  /*d040*/  LDL.LU R224, [R1+0x4] ;  /* 0x0000040001e07983 */ /* 0x000ee20000300800 */
[----:B-1----:R-:W-:-:S03]  /*d050*/  F2FP.SATFINITE.E5M2.F32.PACK_AB_MERGE_C R29, RZ, R198, RZ ;  /* 0x000000c6ff1d723e */ /* 0x002fc600048060ff */
[----:B------:R-:W3:Y:S01]  /*d060*/  LDL.LU R225, [R1] ;  /* 0x0000000001e17983 */ /* 0x000ee20000300800 */
[----:B--2---:R-:W-:-:S03]  /*d070*/  F2FP.SATFINITE.E5M2.F32.PACK_AB_MERGE_C R31, RZ, R196, RZ ;  /* 0x000000c4ff1f723e */ /* 0x004fc600048060ff */
[----:B------:R-:W-:Y:S01]  /*d080*/  @!P5 STG.E.U8 desc[UR20][R26.64+0x39], R197 ;  /* 0x000039c51a00d986 */ /* 0x000fe2000c101114 */
[C---:B------:R-:W-:Y:S01]  /*d090*/  ISETP.LT.OR P5, PT, R34.reuse, 0x42, !P2 ;  /* 0x000000422200780c */ /* 0x040fe200057a1670 */
[----:B------:R-:W-:Y:S02]  /*d0a0*/  FMUL R195, R195, UR32 ;  /* 0x00000020c3c37c20 */ /* 0x000fe40008400000 */
[----:B------:R1:W-:Y:S01]  /*d0b0*/  @!P4 STG.E.U8 desc[UR20][R26.64+0x38], R29 ;  /* 0x0000381d1a00c986 */ /* 0x0003e2000c101114 */
[----:B------:R-:W-:-:S03]  /*d0c0*/  ISETP.LT.OR P4, PT, R34, 0x41, !P1 ;  /* 0x000000412200780c */ /* 0x000fc60004f81670 */
[----:B------:R2:W-:Y:S01]  /*d0d0*/  @!P6 STG.E.U8 desc[UR20][R24.64+0x40], R31 ;  /* 0x0000401f1800e986 */ /* 0x0005e2000c101114 */
[----:B------:R-:W-:Y:S01]  /*d0e0*/  ISETP.LT.OR P6, PT, R34, 0x42, !P1 ;  /* 0x000000422200780c */ /* 0x000fe20004fc1670 */
[----:B------:R-:W-:Y:S01]  /*d0f0*/  FMUL R194, R194, UR32 ;  /* 0x00000020c2c27c20 */ /* 0x000fe20008400000 */
[----:B------:R-:W-:Y:S01]  /*d100*/  FMUL R193, R193, UR32 ;  /* 0x00000020c1c17c20 */ /* 0x000fe20008400000 */
[----:B------:R-:W-:Y:S01]  /*d110*/  F2FP.SATFINITE.E5M2.F32.PACK_AB_MERGE_C R195, RZ, R195, RZ ;  /* 0x000000c3ffc3723e */ /* 0x000fe200048060ff */
[----:B------:R-:W-:Y:S01]  /*d120*/  FMUL R191, R191, UR32 ;  /* 0x00000020bfbf7c20 */ /* 0x000fe20008400000 */
[----:B------:R-:W-:Y:S01]  /*d130*/  FMUL R192, R192, UR32 ;  /* 0x00000020c0c07c20 */ /* 0x000fe20008400000 */
[----:B----4-:R-:W-:Y:S01]  /*d140*/  F2FP.SATFINITE.E5M2.F32.PACK_AB_MERGE_C R33, RZ, R194, RZ ;  /* 0x000000c2ff21723e */ /* 0x010fe200048060ff */
        /* <DEDUP_REMOVED lines=178> */
[----:B-1----:R-:W-:Y:S01]  /*dc70*/  F2FP.SATFINITE.E5M2.F32.PACK_AB_MERGE_C R29, RZ, R22, RZ ;  /* 0x00000016ff1d723e */ /* 0x002fe200048060ff */
[----:B------:R-:W-:Y:S01]  /*dc80*/  FMUL R18, R18, UR32 ;  /* 0x0000002012127c20 */ /* 0x000fe20008400000 */
[----:B--2---:R-:W-:Y:S01]  /*dc90*/  F2FP.SATFINITE.E5M2.F32.PACK_AB_MERGE_C R31, RZ, R20, RZ ;  /* 0x00000014ff1f723e */ /* 0x004fe200048060ff */
[----:B------:R1:W-:Y:S01]  /*dca0*/  @!P5 STG.E.U8 desc[UR20][R26.64+0x99], R21 ;  /* 0x000099151a00d986 */ /* 0x0003e2000c101114 */
[----:B------:R-:W-:-:S03]  /*dcb0*/  ISETP.LT.OR P5, PT, R34, 0xa2, !P2 ;  /* 0x000000a22200780c */ /* 0x000fc600057a1670 */
[----:B------:R-:W-:Y:S01]  /*dcc0*/  @!P4 STG.E.U8 desc[UR20][R26.64+0x98], R29 ;  /* 0x0000981d1a00c986 */ /* 0x000fe2000c101114 */
[----:B------:R-:W-:-:S03]  /*dcd0*/  ISETP.LT.OR P4, PT, R34, 0xa1, !P1 ;  /* 0x000000a12200780c */ /* 0x000fc60004f81670 */
[----:B------:R-:W-:Y:S01]  /*dce0*/  @!P6 STG.E.U8 desc[UR20][R24.64+0xa0], R31 ;  /* 0x0000a01f1800e986 */ /* 0x000fe2000c101114 */
[----:B------:R-:W-:Y:S01]  /*dcf0*/  ISETP.LT.OR P6, PT, R34, 0xa2, !P1 ;  /* 0x000000a22200780c */ /* 0x000fe20004fc1670 */
[----:B------:R-:W-:Y:S01]  /*dd00*/  FMUL R17, R17, UR32 ;  /* 0x0000002011117c20 */ /* 0x000fe20008400000 */
[----:B------:R-:W-:Y:S01]  /*dd10*/  F2FP.SATFINITE.E5M2.F32.PACK_AB_MERGE_C R19, RZ, R19, RZ ;  /* 0x00000013ff13723e */ /* 0x000fe200048060ff */
[----:B------:R-:W-:Y:S01]  /*dd20*/  FMUL R15, R15, UR32 ;  /* 0x000000200f0f7c20 */ /* 0x000fe20008400000 */
[----:B----4-:R-:W-:Y:S01]  /*dd30*/  F2FP.SATFINITE.E5M2.F32.PACK_AB_MERGE_C R23, RZ, R18, RZ ;  /* 0x00000012ff17723e */ /* 0x010fe200048060ff */
[----:B------:R-:W-:Y:S01]  /*dd40*/  FMUL R16, R16, UR32 ;  /* 0x0000002010107c20 */ /* 0x000fe20008400000 */
[----:B------:R-:W-:Y:S01]  /*dd50*/  F2FP.SATFINITE.E5M2.F32.PACK_AB_MERGE_C R17, RZ, R17, RZ ;  /* 0x00000011ff11723e */ /* 0x000fe200048060ff */
        /* <DEDUP_REMOVED lines=34> */
[----:B------:R-:W3:Y:S01]  /*df80*/  LDL.LU R223, [R1+0x14] ;  /* 0x0000140001df7983 */ /* 0x000ee20000300800 */
[----:B--2---:R-:W-:-:S03]  /*df90*/  F2FP.SATFINITE.E5M2.F32.PACK_AB_MERGE_C R13, RZ, R8, RZ ;  /* 0x00000008ff0d723e */ /* 0x004fc600048060ff */
[----:B------:R-:W-:Y:S01]  /*dfa0*/  @!P5 STG.E.U8 desc[UR20][R26.64+0xb1], R9 ;  /* 0x0000b1091a00d986 */ /* 0x000fe2000c101114 */
[----:B------:R-:W-:-:S03]  /*dfb0*/  ISETP.LT.OR P5, PT, R34, 0xba, !P2 ;  /* 0x000000ba2200780c */ /* 0x000fc600057a1670 */
[----:B------:R-:W-:Y:S01]  /*dfc0*/  @!P4 STG.E.U8 desc[UR20][R26.64+0xb0], R15 ;  /* 0x0000b00f1a00c986 */ /* 0x000fe2000c101114 */
[----:B------:R-:W-:-:S03]  /*dfd0*/  ISETP.LT.OR P4, PT, R34, 0xb9, !P1 ;  /* 0x000000b92200780c */ /* 0x000fc60004f81670 */
[----:B------:R1:W-:Y:S01]  /*dfe0*/  @!P6 STG.E.U8 desc[UR20][R24.64+0xb8], R13 ;  /* 0x0000b80d1800e986 */ /* 0x0003e2000c101114 */
[----:B------:R-:W-:Y:S01]  /*dff0*/  ISETP.LT.OR P6, PT, R34, 0xba, !P1 ;  /* 0x000000ba2200780c */ /* 0x000fe20004fc1670 */
[----:B-----5:R-:W-:Y:S01]  /*e000*/  FMUL R5, R5, UR32 ;  /* 0x0000002005057c20 */ /* 0x020fe20008400000 */
[----:B------:R-:W-:Y:S01]  /*e010*/  F2FP.SATFINITE.E5M2.F32.PACK_AB_MERGE_C R7, RZ, R7, RZ ;  /* 0x00000007ff07723e */ /* 0x000fe200048060ff */
[----:B------:R-:W2:Y:S01]  /*e020*/  LDL.LU R222, [R1+0x10] ;  /* 0x0000100001de7983 */ /* 0x000ea20000300800 */
[----:B------:R-:W-:Y:S01]  /*e030*/  FMUL R6, R6, UR32 ;  /* 0x0000002006067c20 */ /* 0x000fe20008400000 */
[----:B------:R-:W-:Y:S01]  /*e040*/  FMUL R2, R2, UR32 ;  /* 0x0000002002027c20 */ /* 0x000fe20008400000 */
[----:B------:R-:W-:Y:S01]  /*e050*/  F2FP.SATFINITE.E5M2.F32.PACK_AB_MERGE_C R5, RZ, R5, RZ ;  /* 0x00000005ff05723e */ /* 0x000fe200048060ff */
[----:B------:R0:W-:Y:S01]  /*e060*/  @!P5 STG.E.U8 desc[UR20][R24.64+0xb9], R7 ;  /* 0x0000b9071800d986 */ /* 0x0001e2000c101114 */
[----:B------:R-:W-:Y:S01]  /*e070*/  FMUL R3, R3, UR32 ;  /* 0x0000002003037c20 */ /* 0x000fe20008400000 */
[----:B----4-:R-:W-:Y:S01]  /*e080*/  F2FP.SATFINITE.E5M2.F32.PACK_AB_MERGE_C R11, RZ, R6, RZ ;  /* 0x00000006ff0b723e */ /* 0x010fe200048060ff */
[----:B------:R-:W-:Y:S01]  /*e090*/  FMUL R0, R0, UR32 ;  /* 0x0000002000007c20 */ /* 0x000fe20008400000 */
[----:B------:R-:W4:Y:S01]  /*e0a0*/  LDL.LU R221, [R1+0x18] ;  /* 0x0000180001dd7983 */ /* 0x000f220000300800 */
[----:B------:R-:W-:Y:S01]  /*e0b0*/  ISETP.LT.OR P5, PT, R34, 0xc2, !P2 ;  /* 0x000000c22200780c */ /* 0x000fe200057a1670 */
[----:B------:R-:W-:Y:S01]  /*e0c0*/  FMUL R4, R4, UR32 ;  /* 0x0000002004047c20 */ /* 0x000fe20008400000 */
[----:B-1----:R-:W-:Y:S01]  /*e0d0*/  F2FP.SATFINITE.E5M2.F32.PACK_AB_MERGE_C R13, RZ, R3, RZ ;  /* 0x00000003ff0d723e */ /* 0x002fe200048060ff */
[----:B------:R1:W-:Y:S01]  /*e0e0*/  @!P6 STG.E.U8 desc[UR20][R26.64+0xb9], R5 ;  /* 0x0000b9051a00e986 */ /* 0x0003e2000c101114 */
[----:B0-----:R-:W-:Y:S01]  /*e0f0*/  F2FP.SATFINITE.E5M2.F32.PACK_AB_MERGE_C R7, RZ, R2, RZ ;  /* 0x00000002ff07723e */ /* 0x001fe200048060ff */
[----:B---3--:R-:W-:-:S02]  /*e100*/  FMUL R2, R225, UR32 ;  /* 0x00000020e1027c20 */ /* 0x008fc40008400000 */
[----:B------:R0:W-:Y:S01]  /*e110*/  @!P4 STG.E.U8 desc[UR20][R26.64+0xb8], R11 ;  /* 0x0000b80b1a00c986 */ /* 0x0001e2000c101114 */
[----:B------:R-:W-:Y:S01]  /*e120*/  FMUL R3, R224, UR32 ;  /* 0x00000020e0037c20 */ /* 0x000fe20008400000 */
[C---:B------:R-:W-:Y:S02]  /*e130*/  ISETP.LT.OR P4, PT, R34.reuse, 0xc1, !P2 ;  /* 0x000000c12200780c */ /* 0x040fe40005781670 */
[----:B------:R-:W3:Y:S01]  /*e140*/  LDL.LU R225, [R1+0x1c] ;  /* 0x00001c0001e17983 */ /* 0x000ee20000300800 */
[----:B------:R-:W-:Y:S02]  /*e150*/  F2FP.SATFINITE.E5M2.F32.PACK_AB_MERGE_C R9, RZ, R4, RZ ;  /* 0x00000004ff09723e */ /* 0x000fe400048060ff */
[----:B-1----:R-:W-:Y:S01]  /*e160*/  F2FP.SATFINITE.E5M2.F32.PACK_AB_MERGE_C R5, RZ, R0, RZ ;  /* 0x00000000ff05723e */ /* 0x002fe200048060ff */
[----:B------:R-:W3:Y:S01]  /*e170*/  LDL.LU R224, [R1+0x20] ;  /* 0x0000200001e07983 */ /* 0x000ee20000300800 */
[----:B------:R-:W-:Y:S01]  /*e180*/  FMUL R0, R227, UR32 ;  /* 0x00000020e3007c20 */ /* 0x000fe20008400000 */
[----:B------:R-:W-:-:S02]  /*e190*/  ISETP.LT.OR P6, PT, R34, 0xc1, !P1 ;  /* 0x000000c12200780c */ /* 0x000fc40004fc1670 */
[----:B0-----:R-:W-:Y:S01]  /*e1a0*/  F2FP.SATFINITE.E5M2.F32.PACK_AB_MERGE_C R11, RZ, R2, RZ ;  /* 0x00000002ff0b723e */ /* 0x001fe200048060ff */
[----:B------:R-:W3:Y:S01]  /*e1b0*/  LDL.LU R227, [R1+0x24] ;  /* 0x0000240001e37983 */ /* 0x000ee20000300800 */
[----:B------:R-:W-:-:S03]  /*e1c0*/  FMUL R2, R226, UR32 ;  /* 0x00000020e2027c20 */ /* 0x000fc60008400000 */
[----:B------:R-:W3:Y:S04]  /*e1d0*/  LDL.LU R226, [R1+0x28] ;  /* 0x0000280001e27983 */ /* 0x000ee80000300800 */
[----:B------:R-:W-:Y:S01]  /*e1e0*/  @!P5 STG.E.U8 desc[UR20][R24.64+0xc1], R13 ;  /* 0x0000c10d1800d986 */ /* 0x000fe2000c101114 */
[----:B------:R-:W-:-:S03]  /*e1f0*/  ISETP.LT.OR P5, PT, R34, 0xc2, !P1 ;  /* 0x000000c22200780c */ /* 0x000fc60004fa1670 */
[----:B------:R0:W-:Y:S01]  /*e200*/  @!P4 STG.E.U8 desc[UR20][R24.64+0xc0], R9 ;  /* 0x0000c0091800c986 */ /* 0x0001e2000c101114 */
[----:B------:R-:W-:-:S03]  /*e210*/  ISETP.LT.OR P4, PT, R34, 0xc9, !P2 ;  /* 0x000000c92200780c */ /* 0x000fc60005781670 */
[----:B------:R1:W-:Y:S01]  /*e220*/  @!P6 STG.E.U8 desc[UR20][R26.64+0xc0], R7 ;  /* 0x0000c0071a00e986 */ /* 0x0003e2000c101114 */
[----:B------:R-:W-:-:S03]  /*e230*/  ISETP.LT.OR P6, PT, R34, 0xca, !P2 ;  /* 0x000000ca2200780c */ /* 0x000fc600057c1670 */
[----:B------:R-:W3:Y:S04]  /*e240*/  LDL.LU R220, [R1+0x2c] ;  /* 0x00002c0001dc7983 */ /* 0x000ee80000300800 */
[----:B------:R2:W-:Y:S01]  /*e250*/  @!P5 STG.E.U8 desc[UR20][R26.64+0xc1], R5 ;  /* 0x0000c1051a00d986 */ /* 0x0005e2000c101114 */
[----:B0-----:R-:W-:-:S03]  /*e260*/  F2FP.SATFINITE.E5M2.F32.PACK_AB_MERGE_C R9, RZ, R3, RZ ;  /* 0x00000003ff09723e */ /* 0x001fc600048060ff */
[----:B------:R-:W-:Y:S01]  /*e270*/  @!P4 STG.E.U8 desc[UR20][R24.64+0xc8], R11 ;  /* 0x0000c80b1800c986 */ /* 0x000fe2000c101114 */
[----:B------:R-:W-:Y:S02]  /*e280*/  ISETP.LT.OR P4, PT, R34, 0xc9, !P1 ;  /* 0x000000c92200780c */ /* 0x000fe40004f81670 */
[----:B-1----:R-:W-:Y:S02]  /*e290*/  F2FP.SATFINITE.E5M2.F32.PACK_AB_MERGE_C R7, RZ, R0, RZ ;  /* 0x00000000ff07723e */ /* 0x002fe400048060ff */
[----:B------:R-:W-:Y:S01]  /*e2a0*/  F2FP.SATFINITE.E5M2.F32.PACK_AB_MERGE_C R13, RZ, R2, RZ ;  /* 0x00000002ff0d723e */ /* 0x000fe200048060ff */
[----:B------:R0:W-:Y:S08]  /*e2b0*/  @!P6 STG.E.U8 desc[UR20][R24.64+0xc9], R9 ;  /* 0x0000c9091800e986 */ /* 0x0001f0000c101114 */
[----:B------:R1:W-:Y:S01]  /*e2c0*/  @!P4 STG.E.U8 desc[UR20][R26.64+0xc8], R7 ;  /* 0x0000c8071a00c986 */ /* 0x0003e2000c101114 */
[----:B------:R-:W-:Y:S01]  /*e2d0*/  FMUL R0, R223, UR32 ;  /* 0x00000020df007c20 */ /* 0x000fe20008400000 */
[----:B--2---:R-:W-:-:S02]  /*e2e0*/  FMUL R3, R222, UR32 ;  /* 0x00000020de037c20 */ /* 0x004fc40008400000 */
[----:B------:R-:W2:Y:S03]  /*e2f0*/  LDL.LU R222, [R1+0x30] ;  /* 0x0000300001de7983 */ /* 0x000ea60000300800 */
[----:B------:R-:W-:Y:S01]  /*e300*/  F2FP.SATFINITE.E5M2.F32.PACK_AB_MERGE_C R5, RZ, R3, RZ ;  /* 0x00000003ff05723e */ /* 0x000fe200048060ff */
[----:B------:R-:W2:Y:S01]  /*e310*/  LDL.LU R223, [R1+0x34] ;  /* 0x0000340001df7983 */ /* 0x000ea20000300800 */
[----:B----4-:R-:W-:Y:S01]  /*e320*/  FMUL R2, R221, UR32 ;  /* 0x00000020dd027c20 */ /* 0x010fe20008400000 */
[----:B0-----:R-:W-:-:S04]  /*e330*/  F2FP.SATFINITE.E5M2.F32.PACK_AB_MERGE_C R9, RZ, R0, RZ ;  /* 0x00000000ff09723e */ /* 0x001fc800048060ff */
[----:B------:R-:W-:Y:S01]  /*e340*/  F2FP.SATFINITE.E5M2.F32.PACK_AB_MERGE_C R11, RZ, R2, RZ ;  /* 0x00000002ff0b723e */ /* 0x000fe200048060ff */
[----:B---3--:R-:W-:Y:S02]  /*e350*/  FMUL R3, R225, UR32 ;  /* 0x00000020e1037c20 */ /* 0x008fe40008400000 */
[----:B------:R-:W3:Y:S01]  /*e360*/  LDL.LU R225, [R1+0x38] ;  /* 0x0000380001e17983 */ /* 0x000ee20000300800 */
[----:B------:R-:W-:Y:S02]  /*e370*/  FMUL R0, R224, UR32 ;  /* 0x00000020e0007c20 */ /* 0x000fe40008400000 */
[----:B-1----:R-:W-:Y:S01]  /*e380*/  F2FP.SATFINITE.E5M2.F32.PACK_AB_MERGE_C R7, RZ, R3, RZ ;  /* 0x00000003ff07723e */ /* 0x002fe200048060ff */
[----:B------:R-:W4:Y:S01]  /*e390*/  LDL.LU R224, [R1+0x3c] ;  /* 0x00003c0001e07983 */ /* 0x000f220000300800 */
[----:B------:R-:W-:-:S03]  /*e3a0*/  FMUL R2, R227, UR32 ;  /* 0x00000020e3027c20 */ /* 0x000fc60008400000 */
[----:B------:R-:W4:Y:S01]  /*e3b0*/  LDL.LU R227, [R1+0x40] ;  /* 0x0000400001e37983 */ /* 0x000f220000300800 */
[----:B------:R-:W-:-:S03]  /*e3c0*/  FMUL R3, R226, UR32 ;  /* 0x00000020e2037c20 */ /* 0x000fc60008400000 */
[----:B------:R-:W4:Y:S01]  /*e3d0*/  LDL.LU R226, [R1+0x44] ;  /* 0x0000440001e27983 */ /* 0x000f220000300800 */
[C---:B------:R-:W-:Y:S02]  /*e3e0*/  ISETP.LT.OR P5, PT, R34.reuse, 0xca, !P1 ;  /* 0x000000ca2200780c */ /* 0x040fe40004fa1670 */
[C---:B------:R-:W-:Y:S01]  /*e3f0*/  ISETP.LT.OR P6, PT, R34.reuse, 0xd1, !P2 ;  /* 0x000000d12200780c */ /* 0x040fe200057c1670 */
[----:B------:R-:W4:Y:S01]  /*e400*/  LDL.LU R219, [R1+0x48] ;  /* 0x0000480001db7983 */ /* 0x000f220000300800 */
[----:B------:R-:W-:-:S03]  /*e410*/  ISETP.LT.OR P4, PT, R34, 0xd1, !P1 ;  /* 0x000000d12200780c */ /* 0x000fc60004f81670 */
[----:B------:R-:W4:Y:S04]  /*e420*/  LDL.LU R218, [R1+0x4c] ;  /* 0x00004c0001da7983 */ /* 0x000f280000300800 */
[----:B------:R-:W4:Y:S04]  /*e430*/  LDL.LU R221, [R1+0x50] ;  /* 0x0000500001dd7983 */ /* 0x000f280000300800 */
[----:B------:R0:W-:Y:S01]  /*e440*/  @!P5 STG.E.U8 desc[UR20][R26.64+0xc9], R13 ;  /* 0x0000c90d1a00d986 */ /* 0x0001e2000c101114 */
[----:B------:R-:W-:-:S03]  /*e450*/  ISETP.LT.OR P5, PT, R34, 0xd2, !P2 ;  /* 0x000000d22200780c */ /* 0x000fc600057a1670 */
[----:B------:R1:W-:Y:S01]  /*e460*/  @!P6 STG.E.U8 desc[UR20][R24.64+0xd0], R5 ;  /* 0x0000d0051800e986 */ /* 0x0003e2000c101114 */
[----:B------:R-:W-:Y:S02]  /*e470*/  ISETP.LT.OR P6, PT, R34, 0xd2, !P1 ;  /* 0x000000d22200780c */ /* 0x000fe40004fc1670 */
[----:B0-----:R-:W-:-:S07]  /*e480*/  F2FP.SATFINITE.E5M2.F32.PACK_AB_MERGE_C R13, RZ, R2, RZ ;  /* 0x00000002ff0d723e */ /* 0x001fce00048060ff */
[----:B------:R0:W-:Y:S01]  /*e490*/  @!P5 STG.E.U8 desc[UR20][R24.64+0xd1], R9 ;  /* 0x0000d1091800d986 */ /* 0x0001e2000c101114 */
[C---:B------:R-:W-:Y:S02]  /*e4a0*/  ISETP.LT.OR P5, PT, R34.reuse, 0xda, !P2 ;  /* 0x000000da2200780c */ /* 0x040fe400057a1670 */
[----:B-1----:R-:W-:Y:S01]  /*e4b0*/  F2FP.SATFINITE.E5M2.F32.PACK_AB_MERGE_C R5, RZ, R0, RZ ;  /* 0x00000000ff05723e */ /* 0x002fe200048060ff */
[----:B------:R-:W-:Y:S01]  /*e4c0*/  @!P4 STG.E.U8 desc[UR20][R26.64+0xd0], R11 ;  /* 0x0000d00b1a00c986 */ /* 0x000fe2000c101114 */
[----:B------:R-:W-:Y:S01]  /*e4d0*/  ISETP.LT.OR P4, PT, R34, 0xd9, !P2 ;  /* 0x000000d92200780c */ /* 0x000fe20005781670 */
[----:B------:R-:W-:Y:S02]  /*e4e0*/  FMUL R0, R220, UR32 ;  /* 0x00000020dc007c20 */ /* 0x000fe40008400000 */
[----:B------:R1:W-:Y:S01]  /*e4f0*/  @!P6 STG.E.U8 desc[UR20][R26.64+0xd1], R7 ;  /* 0x0000d1071a00e986 */ /* 0x0003e2000c101114 */
[----:B------:R-:W-:-:S03]  /*e500*/  ISETP.LT.OR P6, PT, R34, 0xd9, !P1 ;  /* 0x000000d92200780c */ /* 0x000fc60004fc1670 */
[----:B------:R-:W4:Y:S01]  /*e510*/  LDL.LU R220, [R1+0x54] ;  /* 0x0000540001dc7983 */ /* 0x000f220000300800 */
[----:B0-----:R-:W-:-:S03]  /*e520*/  F2FP.SATFINITE.E5M2.F32.PACK_AB_MERGE_C R9, RZ, R3, RZ ;  /* 0x00000003ff09723e */ /* 0x001fc600048060ff */
[----:B------:R-:W-:Y:S01]  /*e530*/  @!P5 STG.E.U8 desc[UR20][R24.64+0xd9], R13 ;  /* 0x0000d90d1800d986 */ /* 0x000fe2000c101114 */
[----:B-1----:R-:W-:-:S03]  /*e540*/  F2FP.SATFINITE.E5M2.F32.PACK_AB_MERGE_C R7, RZ, R0, RZ ;  /* 0x00000000ff07723e */ /* 0x002fc600048060ff */
[----:B------:R0:W-:Y:S04]  /*e550*/  @!P4 STG.E.U8 desc[UR20][R24.64+0xd8], R5 ;  /* 0x0000d8051800c986 */ /* 0x0001e8000c101114 */
[----:B------:R1:W-:Y:S01]  /*e560*/  @!P6 STG.E.U8 desc[UR20][R26.64+0xd8], R9 ;  /* 0x0000d8091a00e986 */ /* 0x0003e2000c101114 */
[----:B--2---:R-:W-:-:S03]  /*e570*/  FMUL R2, R222, UR32 ;  /* 0x00000020de027c20 */ /* 0x004fc60008400000 */
[----:B------:R-:W2:Y:S01]  /*e580*/  LDL.LU R222, [R1+0x58] ;  /* 0x0000580001de7983 */ /* 0x000ea20000300800 */
[----:B------:R-:W-:Y:S01]  /*e590*/  FMUL R3, R223, UR32 ;  /* 0x00000020df037c20 */ /* 0x000fe20008400000 */
[----:B------:R-:W-:Y:S02]  /*e5a0*/  F2FP.SATFINITE.E5M2.F32.PACK_AB_MERGE_C R11, RZ, R2, RZ ;  /* 0x00000002ff0b723e */ /* 0x000fe400048060ff */
[----:B------:R-:W2:Y:S02]  /*e5b0*/  LDL.LU R223, [R1+0x5c] ;  /* 0x00005c0001df7983 */ /* 0x000ea40000300800 */
[----:B0-----:R-:W-:Y:S01]  /*e5c0*/  F2FP.SATFINITE.E5M2.F32.PACK_AB_MERGE_C R5, RZ, R3, RZ ;  /* 0x00000003ff05723e */ /* 0x001fe200048060ff */
[----:B---3--:R-:W-:Y:S02]  /*e5d0*/  FMUL R0, R225, UR32 ;  /* 0x00000020e1007c20 */ /* 0x008fe40008400000 */
[----:B------:R-:W3:Y:S01]  /*e5e0*/  LDL.LU R225, [R1+0x60] ;  /* 0x0000600001e17983 */ /* 0x000ee20000300800 */
[----:B----4-:R-:W-:-:S02]  /*e5f0*/  FMUL R2, R224, UR32 ;  /* 0x00000020e0027c20 */ /* 0x010fc40008400000 */
[----:B-1----:R-:W-:Y:S01]  /*e600*/  F2FP.SATFINITE.E5M2.F32.PACK_AB_MERGE_C R9, RZ, R0, RZ ;  /* 0x00000000ff09723e */ /* 0x002fe200048060ff */
[----:B------:R-:W4:Y:S01]  /*e610*/  LDL.LU R224, [R1+0x64] ;  /* 0x0000640001e07983 */ /* 0x000f220000300800 */
[----:B------:R-:W-:-:S03]  /*e620*/  FMUL R3, R227, UR32 ;  /* 0x00000020e3037c20 */ /* 0x000fc60008400000 */
[----:B------:R-:W4:Y:S01]  /*e630*/  LDL.LU R227, [R1+0x68] ;  /* 0x0000680001e37983 */ /* 0x000f220000300800 */
[----:B------:R-:W-:-:S03]  /*e640*/  FMUL R0, R226, UR32 ;  /* 0x00000020e2007c20 */ /* 0x000fc60008400000 */
[----:B------:R-:W4:Y:S01]  /*e650*/  LDL.LU R226, [R1+0x6c] ;  /* 0x00006c0001e27983 */ /* 0x000f220000300800 */
[C---:B------:R-:W-:Y:S02]  /*e660*/  ISETP.LT.OR P5, PT, R34.reuse, 0xda, !P1 ;  /* 0x000000da2200780c */ /* 0x040fe40004fa1670 */
[C---:B------:R-:W-:Y:S02]  /*e670*/  ISETP.LT.OR P4, PT, R34.reuse, 0xe1, !P2 ;  /* 0x000000e12200780c */ /* 0x040fe40005781670 */
[----:B------:R-:W-:-:S09]  /*e680*/  ISETP.LT.OR P6, PT, R34, 0xe2, !P2 ;  /* 0x000000e22200780c */ /* 0x000fd200057c1670 */
[----:B------:R0:W-:Y:S01]  /*e690*/  @!P5 STG.E.U8 desc[UR20][R26.64+0xd9], R7 ;  /* 0x0000d9071a00d986 */ /* 0x0001e2000c101114 */
[----:B------:R-:W-:-:S03]  /*e6a0*/  ISETP.LT.OR P5, PT, R34, 0xe2, !P1 ;  /* 0x000000e22200780c */ /* 0x000fc60004fa1670 */
[----:B------:R-:W-:Y:S01]  /*e6b0*/  @!P4 STG.E.U8 desc[UR20][R24.64+0xe0], R11 ;  /* 0x0000e00b1800c986 */ /* 0x000fe2000c101114 */
[----:B------:R-:W-:-:S03]  /*e6c0*/  ISETP.LT.OR P4, PT, R34, 0xe1, !P1 ;  /* 0x000000e12200780c */ /* 0x000fc60004f81670 */
[----:B------:R1:W-:Y:S01]  /*e6d0*/  @!P6 STG.E.U8 desc[UR20][R24.64+0xe1], R5 ;  /* 0x0000e1051800e986 */ /* 0x0003e2000c101114 */
[----:B------:R-:W-:Y:S02]  /*e6e0*/  ISETP.LT.OR P6, PT, R34, 0xe9, !P2 ;  /* 0x000000e92200780c */ /* 0x000fe400057c1670 */
[----:B------:R-:W-:Y:S02]  /*e6f0*/  F2FP.SATFINITE.E5M2.F32.PACK_AB_MERGE_C R13, RZ, R2, RZ ;  /* 0x00000002ff0d723e */ /* 0x000fe400048060ff */
[----:B0-----:R-:W-:-:S03]  /*e700*/  F2FP.SATFINITE.E5M2.F32.PACK_AB_MERGE_C R7, RZ, R3, RZ ;  /* 0x00000003ff07723e */ /* 0x001fc600048060ff */
[----:B------:R-:W-:Y:S01]  /*e710*/  @!P5 STG.E.U8 desc[UR20][R26.64+0xe1], R13 ;  /* 0x0000e10d1a00d986 */ /* 0x000fe2000c101114 */
[----:B------:R-:W-:-:S03]  /*e720*/  ISETP.LT.OR P5, PT, R34, 0xea, !P2 ;  /* 0x000000ea2200780c */ /* 0x000fc600057a1670 */
[----:B------:R0:W-:Y:S01]  /*e730*/  @!P4 STG.E.U8 desc[UR20][R26.64+0xe0], R9 ;  /* 0x0000e0091a00c986 */ /* 0x0001e2000c101114 */
[----:B------:R-:W-:-:S03]  /*e740*/  ISETP.LT.OR P4, PT, R34, 0xe9, !P1 ;  /* 0x000000e92200780c */ /* 0x000fc60004f81670 */
[----:B------:R0:W-:Y:S01]  /*e750*/  @!P6 STG.E.U8 desc[UR20][R24.64+0xe8], R7 ;  /* 0x0000e8071800e986 */ /* 0x0001e2000c101114 */
[----:B------:R-:W-:Y:S01]  /*e760*/  ISETP.LT.OR P6, PT, R34, 0xea, !P1 ;  /* 0x000000ea2200780c */ /* 0x000fe20004fc1670 */
[----:B------:R-:W-:Y:S01]  /*e770*/  FMUL R2, R219, UR32 ;  /* 0x00000020db027c20 */ /* 0x000fe20008400000 */
[----:B------:R-:W-:Y:S01]  /*e780*/  FMUL R3, R218, UR32 ;  /* 0x00000020da037c20 */ /* 0x000fe20008400000 */
[----:B-1----:R-:W-:-:S03]  /*e790*/  F2FP.SATFINITE.E5M2.F32.PACK_AB_MERGE_C R5, RZ, R0, RZ ;  /* 0x00000000ff05723e */ /* 0x002fc600048060ff */
[----:B------:R-:W-:Y:S02]  /*e7a0*/  F2FP.SATFINITE.E5M2.F32.PACK_AB_MERGE_C R11, RZ, R2, RZ ;  /* 0x00000002ff0b723e */ /* 0x000fe400048060ff */
[----:B0-----:R-:W-:Y:S01]  /*e7b0*/  F2FP.SATFINITE.E5M2.F32.PACK_AB_MERGE_C R9, RZ, R3, RZ ;  /* 0x00000003ff09723e */ /* 0x001fe200048060ff */
[----:B------:R-:W-:Y:S01]  /*e7c0*/  @!P5 STG.E.U8 desc[UR20][R24.64+0xe9], R5 ;  /* 0x0000e9051800d986 */ /* 0x000fe2000c101114 */
[----:B------:R-:W-:-:S03]  /*e7d0*/  ISETP.LT.OR P5, PT, R34, 0xf2, !P2 ;  /* 0x000000f22200780c */ /* 0x000fc600057a1670 */
[----:B------:R-:W-:Y:S01]  /*e7e0*/  @!P4 STG.E.U8 desc[UR20][R26.64+0xe8], R11 ;  /* 0x0000e80b1a00c986 */ /* 0x000fe2000c101114 */
[----:B------:R-:W-:-:S03]  /*e7f0*/  ISETP.LT.OR P4, PT, R34, 0xf1, !P2 ;  /* 0x000000f12200780c */ /* 0x000fc60005781670 */
[----:B------:R-:W-:Y:S01]  /*e800*/  @!P6 STG.E.U8 desc[UR20][R26.64+0xe9], R9 ;  /* 0x0000e9091a00e986 */ /* 0x000fe2000c101114 */
[----:B------:R-:W-:Y:S01]  /*e810*/  ISETP.LT.OR P6, PT, R34, 0xf1, !P1 ;  /* 0x000000f12200780c */ /* 0x000fe20004fc1670 */
[----:B------:R-:W-:Y:S01]  /*e820*/  FMUL R0, R221, UR32 ;  /* 0x00000020dd007c20 */ /* 0x000fe20008400000 */
[----:B------:R-:W-:-:S04]  /*e830*/  FMUL R2, R220, UR32 ;  /* 0x00000020dc027c20 */ /* 0x000fc80008400000 */
[----:B------:R-:W-:Y:S02]  /*e840*/  F2FP.SATFINITE.E5M2.F32.PACK_AB_MERGE_C R7, RZ, R0, RZ ;  /* 0x00000000ff07723e */ /* 0x000fe400048060ff */
[----:B------:R-:W-:-:S03]  /*e850*/  F2FP.SATFINITE.E5M2.F32.PACK_AB_MERGE_C R13, RZ, R2, RZ ;  /* 0x00000002ff0d723e */ /* 0x000fc600048060ff */
[----:B------:R0:W-:Y:S01]  /*e860*/  @!P4 STG.E.U8 desc[UR20][R24.64+0xf0], R7 ;  /* 0x0000f0071800c986 */ /* 0x0001e2000c101114 */
[----:B------:R-:W-:-:S03]  /*e870*/  ISETP.LT.OR P4, PT, R34, 0xf2, !P1 ;  /* 0x000000f22200780c */ /* 0x000fc60004f81670 */
[----:B------:R1:W-:Y:S01]  /*e880*/  @!P5 STG.E.U8 desc[UR20][R24.64+0xf1], R13 ;  /* 0x0000f10d1800d986 */ /* 0x0003e2000c101114 */
[C---:B------:R-:W-:Y:S02]  /*e890*/  ISETP.LT.OR P5, PT, R34.reuse, 0xf9, !P2 ;  /* 0x000000f92200780c */ /* 0x040fe400057a1670 */
[----:B------:R-:W-:Y:S01]  /*e8a0*/  ISETP.LT.OR P2, PT, R34, 0xfa, !P2 ;  /* 0x000000fa2200780c */ /* 0x000fe20005741670 */
[----:B--2---:R-:W-:-:S05]  /*e8b0*/  FMUL R3, R222, UR32 ;  /* 0x00000020de037c20 */ /* 0x004fca0008400000 */
[----:B------:R-:W-:Y:S01]  /*e8c0*/  F2FP.SATFINITE.E5M2.F32.PACK_AB_MERGE_C R15, RZ, R3, RZ ;  /* 0x00000003ff0f723e */ /* 0x000fe200048060ff */
[----:B------:R-:W-:-:S04]  /*e8d0*/  FMUL R0, R223, UR32 ;  /* 0x00000020df007c20 */ /* 0x000fc80008400000 */
[----:B------:R1:W-:Y:S01]  /*e8e0*/  @!P6 STG.E.U8 desc[UR20][R26.64+0xf0], R15 ;  /* 0x0000f00f1a00e986 */ /* 0x0003e2000c101114 */
[C---:B------:R-:W-:Y:S02]  /*e8f0*/  ISETP.LT.OR P6, PT, R34.reuse, 0xf9, !P1 ;  /* 0x000000f92200780c */ /* 0x040fe40004fc1670 */
[----:B------:R-:W-:Y:S02]  /*e900*/  ISETP.LT.OR P1, PT, R34, 0xfa, !P1 ;  /* 0x000000fa2200780c */ /* 0x000fe40004f21670 */
[----:B0-----:R-:W-:Y:S01]  /*e910*/  F2FP.SATFINITE.E5M2.F32.PACK_AB_MERGE_C R7, RZ, R0, RZ ;  /* 0x00000000ff07723e */ /* 0x001fe200048060ff */
[----:B---3--:R-:W-:Y:S01]  /*e920*/  FMUL R2, R225, UR32 ;  /* 0x00000020e1027c20 */ /* 0x008fe20008400000 */
[----:B----4-:R-:W-:-:S04]  /*e930*/  FMUL R3, R224, UR32 ;  /* 0x00000020e0037c20 */ /* 0x010fc80008400000 */
[----:B------:R-:W-:Y:S01]  /*e940*/  F2FP.SATFINITE.E5M2.F32.PACK_AB_MERGE_C R9, RZ, R2, RZ ;  /* 0x00000002ff09723e */ /* 0x000fe200048060ff */
[----:B------:R-:W-:Y:S01]  /*e950*/  FMUL R4, R227, UR32 ;  /* 0x00000020e3047c20 */ /* 0x000fe20008400000 */
[----:B------:R-:W-:Y:S01]  /*e960*/  FMUL R5, R226, UR32 ;  /* 0x00000020e2057c20 */ /* 0x000fe20008400000 */
[----:B------:R-:W-:-:S03]  /*e970*/  F2FP.SATFINITE.E5M2.F32.PACK_AB_MERGE_C R3, RZ, R3, RZ ;  /* 0x00000003ff03723e */ /* 0x000fc600048060ff */
[----:B------:R-:W-:Y:S02]  /*e980*/  F2FP.SATFINITE.E5M2.F32.PACK_AB_MERGE_C R11, RZ, R4, RZ ;  /* 0x00000004ff0b723e */ /* 0x000fe400048060ff */
[----:B------:R-:W-:Y:S01]  /*e990*/  F2FP.SATFINITE.E5M2.F32.PACK_AB_MERGE_C R5, RZ, R5, RZ ;  /* 0x00000005ff05723e */ /* 0x000fe200048060ff */
[----:B------:R1:W-:Y:S04]  /*e9a0*/  @!P4 STG.E.U8 desc[UR20][R26.64+0xf1], R7 ;  /* 0x0000f1071a00c986 */ /* 0x0003e8000c101114 */
[----:B------:R1:W-:Y:S04]  /*e9b0*/  @!P5 STG.E.U8 desc[UR20][R24.64+0xf8], R9 ;  /* 0x0000f8091800d986 */ /* 0x0003e8000c101114 */
[----:B------:R1:W-:Y:S04]  /*e9c0*/  @!P2 STG.E.U8 desc[UR20][R24.64+0xf9], R3 ;  /* 0x0000f9031800a986 */ /* 0x0003e8000c101114 */
[----:B------:R1:W-:Y:S04]  /*e9d0*/  @!P6 STG.E.U8 desc[UR20][R26.64+0xf8], R11 ;  /* 0x0000f80b1a00e986 */ /* 0x0003e8000c101114 */
[----:B------:R1:W-:Y:S02]  /*e9e0*/  @!P1 STG.E.U8 desc[UR20][R26.64+0xf9], R5 ;  /* 0x0000f9051a009986 */ /* 0x0003e4000c101114 */
.L_x_297:
[----:B------:R-:W-:Y:S05]  /*e9f0*/  BSYNC B0 ;  /* 0x0000000000007941 */ /* 0x000fea0003800000 */
.L_x_39:
[----:B------:R-:W2:Y:S01]  /*ea00*/  LDL.LU R22, [R1+0x78] ;  /* 0x0000780001167983 */ /* 0x000ea20000300800 */
[----:B01---5:R-:W-:Y:S01]  /*ea10*/  IMAD.U32 R3, RZ, RZ, UR12 ;  /* 0x0000000cff037e24 */ /* 0x023fe2000f8e00ff */
[----:B------:R-:W-:Y:S02]  /*ea20*/  ULDC.64 UR6, c[0x0][0x650] ;  /* 0x0001940000067ab9 */ /* 0x000fe40000000a00 */
[----:B------:R-:W3:Y:S01]  /*ea30*/  LDL.LU R19, [R1+0x7c] ;  /* 0x00007c0001137983 */ /* 0x000ee20000300800 */
[----:B------:R-:W-:Y:S01]  /*ea40*/  IMAD.U32 R0, RZ, RZ, UR16 ;  /* 0x00000010ff007e24 */ /* 0x000fe2000f8e00ff */
[----:B------:R0:W-:Y:S01]  /*ea50*/  SYNCS.ARRIVE.TRANS64.A1T0 RZ, [R3+UR28], RZ ;  /* 0x000000ff03ff79a7 */ /* 0x0001e2000810001c */
[----:B------:R-:W-:Y:S02]  /*ea60*/  IMAD.U32 R2, RZ, RZ, UR16 ;  /* 0x00000010ff027e24 */ /* 0x000fe4000f8e00ff */
[----:B------:R-:W-:Y:S02]  /*ea70*/  IMAD.MOV.U32 R4, RZ, RZ, -0x1 ;  /* 0xffffffffff047424 */ /* 0x000fe400078e00ff */
[----:B0-----:R-:W-:Y:S01]  /*ea80*/  IMAD.U32 R3, RZ, RZ, UR13 ;  /* 0x0000000dff037e24 */ /* 0x001fe2000f8e00ff */
[----:B---3--:R-:W-:-:S02]  /*ea90*/  LEA R19, P1, R0, R19, 0x1 ;  /* 0x0000001300137211 */ /* 0x008fc400078208ff */
[----:B------:R-:W-:Y:S02]  /*eaa0*/  PRMT R0, RZ, 0x7610, R0 ;  /* 0x00007610ff007816 */ /* 0x000fe40000000000 */
[----:B--2---:R-:W-:Y:S01]  /*eab0*/  LEA.HI.X R22, R2, R22, R3, 0x1, P1 ;  /* 0x0000001602167211 */ /* 0x004fe200008f0c03 */
[----:B------:R-:W-:Y:S01]  /*eac0*/  IMAD.MOV.U32 R2, RZ, RZ, -0x1 ;  /* 0xffffffffff027424 */ /* 0x000fe200078e00ff */
[----:B------:R0:W-:Y:S01]  /*ead0*/  STL [R1+0x7c], R19 ;  /* 0x00007c1301007387 */ /* 0x0001e20000100800 */
[----:B------:R-:W-:Y:S01]  /*eae0*/  IMAD.MOV.U32 R3, RZ, RZ, -0x1 ;  /* 0xffffffffff037424 */ /* 0x000fe200078e00ff */
[----:B------:R-:W-:Y:S02]  /*eaf0*/  ISETP.GE.U32.AND P1, PT, R19, UR6, PT ;  /* 0x0000000613007c0c */ /* 0x000fe4000bf26070 */
[----:B------:R0:W-:Y:S02]  /*eb00*/  STL [R1+0x78], R22 ;  /* 0x0000781601007387 */ /* 0x0001e40000100800 */
[----:B------:R-:W-:-:S02]  /*eb10*/  ISETP.GE.U32.AND.EX P1, PT, R22, UR7, PT, P1 ;  /* 0x0000000716007c0c */ /* 0x000fc4000bf26110 */
[----:B------:R0:W-:Y:S04]  /*eb20*/  STL [R1+0x80], R4 ;  /* 0x0000800401007387 */ /* 0x0001e80000100800 */
[----:B------:R0:W-:Y:S04]  /*eb30*/  STL [R1+0x70], R2 ;  /* 0x0000700201007387 */ /* 0x0001e80000100800 */
[----:B------:R0:W-:Y:S03]  /*eb40*/  STL [R1+0x84], R3 ;  /* 0x0000840301007387 */ /* 0x0001e60000100800 */
[----:B------:R-:W-:Y:S05]  /*eb50*/  @P1 BRA `(.L_x_298) ;  /* 0x0000000400741947 */ /* 0x000fea0003800000 */
[----:B------:R-:W1:Y:S01]  /*eb60*/  S2R R14, SR_CTAID.X ;  /* 0x00000000000e7919 */ /* 0x000e620000002500 */
[----:B------:R-:W2:Y:S01]  /*eb70*/  LDC.64 R8, c[0x0][0x628] ;  /* 0x00018a00ff087b82 */ /* 0x000ea20000000a00 */
[----:B------:R-:W-:Y:S01]  /*eb80*/  ULDC UR6, c[0x0][0x150] ;  /* 0x0000540000067ab9 */ /* 0x000fe20000000800 */
[----:B------:R-:W-:Y:S01]  /*eb90*/  IMAD.MOV.U32 R6, RZ, RZ, R19 ;  /* 0x000000ffff067224 */ /* 0x000fe200078e0013 */
[----:B------:R-:W3:Y:S01]  /*eba0*/  S2R R16, SR_CTAID.Y ;  /* 0x0000000000107919 */ /* 0x000ee20000002600 */
[----:B------:R-:W-:-:S04]  /*ebb0*/  IMAD.MOV.U32 R7, RZ, RZ, R22 ;  /* 0x000000ffff077224 */ /* 0x000fc800078e0016 */
[----:B------:R-:W0:Y:S08]  /*ebc0*/  LDC R17, c[0x0][0x144] ;  /* 0x00005100ff117b82 */ /* 0x000e300000000800 */
[----:B------:R-:W0:Y:S08]  /*ebd0*/  LDC R10, c[0x0][0x630] ;  /* 0x00018c00ff0a7b82 */ /* 0x000e300000000800 */
[----:B------:R-:W0:Y:S01]  /*ebe0*/  LDC.64 R12, c[0x0][0x620] ;  /* 0x00018800ff0c7b82 */ /* 0x000e220000000a00 */
[----:B--2---:R-:W-:-:S04]  /*ebf0*/  ISETP.NE.U32.AND P1, PT, R8, RZ, PT ;  /* 0x000000ff0800720c */ /* 0x004fc80003f25070 */
[----:B------:R-:W-:Y:S02]  /*ec00*/  ISETP.NE.AND.EX P1, PT, R9, RZ, PT, P1 ;  /* 0x000000ff0900720c */ /* 0x000fe40003f25310 */
[----:B-1----:R-:W-:-:S05]  /*ec10*/  I2FP.F32.U32 R0, R14 ;  /* 0x0000000e00007245 */ /* 0x002fca0000201000 */
[----:B------:R-:W-:-:S04]  /*ec20*/  FMUL R0, R0, UR6 ;  /* 0x0000000600007c20 */ /* 0x000fc80008400000 */
[----:B------:R1:W2:Y:S02]  /*ec30*/  F2I.U32.TRUNC.NTZ R15, R0 ;  /* 0x00000000000f7305 */ /* 0x0002a4000020f000 */
[----:B---3--:R-:W-:Y:S05]  /*ec40*/  @!P1 BRA `(.L_x_299) ;  /* 0x0000000000289947 */ /* 0x008fea0003800000 */
[----:B-1----:R-:W1:Y:S02]  /*ec50*/  LDC R0, c[0x0][0x634] ;  /* 0x00018d00ff007b82 */ /* 0x002e640000000800 */
[----:B-1----:R-:W-:-:S05]  /*ec60*/  IADD3 R7, P1, R19, R0, RZ ;  /* 0x0000000013077210 */ /* 0x002fca0007f3e0ff */
[----:B------:R-:W-:-:S04]  /*ec70*/  IMAD.X R11, RZ, RZ, R22, P1 ;  /* 0x000000ffff0b7224 */ /* 0x000fc800008e0616 */
[----:B0-----:R-:W-:-:S04]  /*ec80*/  IMAD.WIDE.U32 R2, R11, R8, RZ ;  /* 0x000000080b027225 */ /* 0x001fc800078e00ff */
[----:B------:R-:W-:-:S04]  /*ec90*/  IMAD.WIDE.U32 R4, P1, R7, R9, R2 ;  /* 0x0000000907047225 */ /* 0x000fc80007820002 */
[----:B------:R-:W-:-:S04]  /*eca0*/  IMAD.WIDE.U32 R2, R7, R8, RZ ;  /* 0x0000000807027225 */ /* 0x000fc800078e00ff */
[----:B------:R-:W-:Y:S01]  /*ecb0*/  IMAD.X R7, RZ, RZ, RZ, P1 ;  /* 0x000000ffff077224 */ /* 0x000fe200008e06ff */
[----:B------:R-:W-:Y:S01]  /*ecc0*/  IADD3 RZ, P1, R3, R4, RZ ;  /* 0x0000000403ff7210 */ /* 0x000fe20007f3e0ff */
[----:B------:R-:W-:-:S04]  /*ecd0*/  IMAD.MOV.U32 R6, RZ, RZ, R5 ;  /* 0x000000ffff067224 */ /* 0x000fc800078e0005 */
[----:B------:R-:W-:-:S08]  /*ece0*/  IMAD.WIDE.U32.X R6, R11, R9, R6, P1 ;  /* 0x000000090b067225 */ /* 0x000fd000008e0406 */
.L_x_299:
[-CC-:B0-----:R-:W-:Y:S01]  /*ecf0*/  SHF.R.U64 R11, R6, R10.reuse, R7.reuse ;  /* 0x0000000a060b7219 */ /* 0x181fe20000001207 */
[----:B------:R-:W0:Y:S01]  /*ed00*/  LDC.64 R20, c[0x0][0x640] ;  /* 0x00019000ff147b82 */ /* 0x000e220000000a00 */
[----:B-1----:R-:W-:Y:S01]  /*ed10*/  SHF.R.U32.HI R0, RZ, R10, R7 ;  /* 0x0000000aff007219 */ /* 0x002fe20000011607 */
[----:B------:R-:W-:Y:S01]  /*ed20*/  IMAD.MOV.U32 R2, RZ, RZ, R19 ;  /* 0x000000ffff027224 */ /* 0x000fe200078e0013 */
[----:B------:R-:W-:Y:S01]  /*ed30*/  IADD3 R5, P1, RZ, -R11, RZ ;  /* 0x8000000bff057210 */ /* 0x000fe20007f3e0ff */
[----:B--2---:R-:W-:Y:S01]  /*ed40*/  IMAD.MOV R15, RZ, RZ, -R15 ;  /* 0x000000ffff0f7224 */ /* 0x004fe200078e0a0f */
[----:B------:R-:W-:Y:S01]  /*ed50*/  ULDC UR6, c[0x0][0x154] ;  /* 0x0000550000067ab9 */ /* 0x000fe20000000800 */
[----:B------:R-:W-:Y:S02]  /*ed60*/  IMAD.MOV.U32 R7, RZ, RZ, 0x1 ;  /* 0x00000001ff077424 */ /* 0x000fe400078e00ff */
[----:B------:R-:W1:Y:S01]  /*ed70*/  LDC R4, c[0x0][0x618] ;  /* 0x00018600ff047b82 */ /* 0x000e620000000800 */
[----:B------:R-:W-:-:S02]  /*ed80*/  IMAD.X R3, RZ, RZ, ~R0, P1 ;  /* 0x000000ffff037224 */ /* 0x000fc400008e0e00 */
[----:B------:R-:W-:Y:S02]  /*ed90*/  IMAD R17, R17, R15, R14 ;  /* 0x0000000f11117224 */ /* 0x000fe400078e020e */
[-C--:B------:R-:W-:Y:S02]  /*eda0*/  IMAD R0, R3, R12.reuse, RZ ;  /* 0x0000000c03007224 */ /* 0x080fe400078e02ff */
[----:B------:R-:W-:Y:S01]  /*edb0*/  IMAD.MOV.U32 R3, RZ, RZ, R22 ;  /* 0x000000ffff037224 */ /* 0x000fe200078e0016 */
[----:B------:R-:W2:Y:S01]  /*edc0*/  LDC R6, c[0x0][0x608] ;  /* 0x00018200ff067b82 */ /* 0x000ea20000000800 */
[----:B------:R-:W-:-:S04]  /*edd0*/  IMAD.WIDE.U32 R2, R5, R12, R2 ;  /* 0x0000000c05027225 */ /* 0x000fc800078e0002 */
[----:B------:R-:W-:-:S03]  /*ede0*/  IMAD R5, R5, R13, R0 ;  /* 0x0000000d05057224 */ /* 0x000fc600078e0200 */
[----:B------:R-:W3:Y:S01]  /*edf0*/  LDC R18, c[0x0][0x658] ;  /* 0x00019600ff127b82 */ /* 0x000ee20000000800 */
[----:B------:R-:W-:Y:S01]  /*ee00*/  I2FP.F32.U32 R0, R16 ;  /* 0x0000001000007245 */ /* 0x000fe20000201000 */
[----:B------:R-:W-:Y:S01]  /*ee10*/  IMAD.IADD R3, R3, 0x1, R5 ;  /* 0x0000000103037824 */ /* 0x000fe200078e0205 */
[----:B0-----:R-:W-:Y:S01]  /*ee20*/  ISETP.NE.U32.AND P1, PT, R20, RZ, PT ;  /* 0x000000ff1400720c */ /* 0x001fe20003f25070 */
[----:B------:R-:W-:Y:S02]  /*ee30*/  IMAD.MOV.U32 R5, RZ, RZ, -0x1 ;  /* 0xffffffffff057424 */ /* 0x000fe400078e00ff */
[----:B------:R-:W-:Y:S02]  /*ee40*/  FMUL R0, R0, UR6 ;  /* 0x0000000600007c20 */ /* 0x000fe40008400000 */
[----:B------:R-:W0:Y:S01]  /*ee50*/  LDC R15, c[0x0][0x148] ;  /* 0x00005200ff0f7b82 */ /* 0x000e220000000800 */
[----:B-1----:R-:W-:Y:S01]  /*ee60*/  SHF.R.U64 R10, R2, R4, R3 ;  /* 0x00000004020a7219 */ /* 0x002fe20000001203 */
[----:B------:R1:W0:Y:S01]  /*ee70*/  F2I.U32.TRUNC.NTZ R13, R0 ;  /* 0x00000000000d7305 */ /* 0x000222000020f000 */
[----:B------:R-:W-:-:S02]  /*ee80*/  ISETP.NE.AND.EX P1, PT, R21, RZ, PT, P1 ;  /* 0x000000ff1500720c */ /* 0x000fc40003f25310 */
[----:B------:R-:W-:-:S03]  /*ee90*/  SHF.R.U32.HI R3, RZ, R4, R3 ;  /* 0x00000004ff037219 */ /* 0x000fc60000011603 */
[----:B------:R-:W0:Y:S01]  /*eea0*/  LDC R14, c[0x0][0x600] ;  /* 0x00018000ff0e7b82 */ /* 0x000e220000000800 */
[-CC-:B--2---:R-:W-:Y:S02]  /*eeb0*/  SHF.R.U64 R8, R10, R6.reuse, R3.reuse ;  /* 0x000000060a087219 */ /* 0x184fe40000001203 */
[----:B------:R-:W-:-:S05]  /*eec0*/  SHF.R.U32.HI R3, RZ, R6, R3 ;  /* 0x00000006ff037219 */ /* 0x000fca0000011603 */
[----:B------:R-:W2:Y:S01]  /*eed0*/  LDC R22, c[0x0][0x648] ;  /* 0x00019200ff167b82 */ /* 0x000ea20000000800 */
[-CC-:B---3--:R-:W-:Y:S02]  /*eee0*/  SHF.R.U64 R12, R8, R18.reuse, R3.reuse ;  /* 0x00000012080c7219 */ /* 0x188fe40000001203 */
[-C--:B------:R-:W-:Y:S02]  /*eef0*/  SHF.L.U32 R5, R5, R18.reuse, RZ ;  /* 0x0000001205057219 */ /* 0x080fe400000006ff */
[-C--:B------:R-:W-:Y:S01]  /*ef00*/  SHF.R.U32.HI R3, RZ, R18.reuse, R3 ;  /* 0x00000012ff037219 */ /* 0x080fe20000011603 */
[----:B------:R-:W-:Y:S01]  /*ef10*/  IMAD.MOV.U32 R2, RZ, RZ, R12 ;  /* 0x000000ffff027224 */ /* 0x000fe200078e000c */
[----:B------:R-:W-:Y:S01]  /*ef20*/  SHF.L.U32 R18, R7, R18, RZ ;  /* 0x0000001207127219 */ /* 0x000fe200000006ff */
[----:B------:R-:W3:Y:S01]  /*ef30*/  LDC R23, c[0x0][0x638] ;  /* 0x00018e00ff177b82 */ /* 0x000ee20000000800 */
[----:B------:R-:W-:-:S07]  /*ef40*/  LOP3.LUT R19, RZ, R5, RZ, 0x33, !PT ;  /* 0x00000005ff137212 */ /* 0x000fce00078e33ff */
[----:B------:R-:W0:Y:S01]  /*ef50*/  LDC R24, c[0x0][0x610] ;  /* 0x00018400ff187b82 */ /* 0x000e220000000800 */
[----:B-1----:R-:W-:Y:S05]  /*ef60*/  @!P1 BRA `(.L_x_300) ;  /* 0x0000000000289947 */ /* 0x002fea0003800000 */
[----:B------:R-:W1:Y:S02]  /*ef70*/  LDC R7, c[0x0][0x64c] ;  /* 0x00019300ff077b82 */ /* 0x000e640000000800 */
[----:B-1----:R-:W-:-:S05]  /*ef80*/  IADD3 R7, P1, R12, R7, RZ ;  /* 0x000000070c077210 */ /* 0x002fca0007f3e0ff */
        /* <DEDUP_REMOVED lines=8> */
.L_x_300:
[----:B--2---:R-:W-:Y:S01]  /*f010*/  SHF.R.U64 R0, R2, R22, R3 ;  /* 0x0000001602007219 */ /* 0x004fe20000001203 */
[----:B0-----:R-:W-:Y:S01]  /*f020*/  VIADD R7, R14, 0xffffffff ;  /* 0xffffffff0e077836 */ /* 0x001fe20000000000 */
[----:B------:R-:W-:Y:S01]  /*f030*/  LOP3.LUT R5, R8, R19, RZ, 0xc0, !PT ;  /* 0x0000001308057212 */ /* 0x000fe200078ec0ff */
[----:B------:R-:W-:Y:S02]  /*f040*/  IMAD.MOV R13, RZ, RZ, -R13 ;  /* 0x000000ffff0d7224 */ /* 0x000fe400078e0a0d */
[----:B------:R-:W-:Y:S02]  /*f050*/  IMAD.MOV R3, RZ, RZ, -R0 ;  /* 0x000000ffff037224 */ /* 0x000fe400078e0a00 */
[----:B------:R-:W-:Y:S01]  /*f060*/  IMAD R2, R18, R0, R5 ;  /* 0x0000000012027224 */ /* 0x000fe200078e0205 */
[----:B------:R-:W-:Y:S01]  /*f070*/  LOP3.LUT R5, R10, R7, RZ, 0xc0, !PT ;  /* 0x000000070a057212 */ /* 0x000fe200078ec0ff */
[----:B------:R-:W-:Y:S02]  /*f080*/  @P3 IMAD R17, R15, R13, R16 ;  /* 0x0000000d0f113224 */ /* 0x000fe400078e0210 */
[----:B---3--:R-:W-:-:S02]  /*f090*/  IMAD R0, R3, R23, R12 ;  /* 0x0000001703007224 */ /* 0x008fc400078e020c */
[----:B------:R-:W-:Y:S02]  /*f0a0*/  IMAD.MOV.U32 R4, RZ, RZ, 0x1 ;  /* 0x00000001ff047424 */ /* 0x000fe400078e00ff */
[----:B------:R-:W-:Y:S02]  /*f0b0*/  IMAD R2, R2, R24, R17 ;  /* 0x0000001802027224 */ /* 0x000fe400078e0211 */
[----:B------:R-:W-:Y:S01]  /*f0c0*/  IMAD R3, R0, R14, R5 ;  /* 0x0000000e00037224 */ /* 0x000fe200078e0205 */
[----:B------:R-:W-:-:S04]  /*f0d0*/  PRMT R0, R4, 0x7610, R0 ;  /* 0x0000761004007816 */ /* 0x000fc80000000000 */
[----:B------:R-:W-:Y:S02]  /*f0e0*/  SEL R4, R3, R2, !P3 ;  /* 0x0000000203047207 */ /* 0x000fe40005800000 */
[----:B------:R-:W-:-:S03]  /*f0f0*/  SEL R2, R2, R3, !P3 ;  /* 0x0000000302027207 */ /* 0x000fc60005800000 */
[----:B------:R1:W-:Y:S04]  /*f100*/  STL [R1+0x84], R4 ;  /* 0x0000840401007387 */ /* 0x0003e80000100800 */
[----:B------:R1:W-:Y:S04]  /*f110*/  STL [R1+0x70], R11 ;  /* 0x0000700b01007387 */ /* 0x0003e80000100800 */
[----:B------:R1:W-:Y:S02]  /*f120*/  STL [R1+0x80], R2 ;  /* 0x0000800201007387 */ /* 0x0003e40000100800 */
.L_x_298:
[----:B------:R-:W-:Y:S01]  /*f130*/  LOP3.LUT P1, RZ, R0, 0xff, RZ, 0xc0, !PT ;  /* 0x000000ff00ff7812 */ /* 0x000fe2000782c0ff */
[----:B------:R-:W-:-:S12]  /*f140*/  ULOP3.LUT UR27, UR27, 0x1, URZ, 0x3c, !UPT ;  /* 0x000000011b1b7892 */ /* 0x000fd8000f8e3c3f */
[----:B------:R-:W-:Y:S05]  /*f150*/  @P1 BRA `(.L_x_301) ;  /* 0xffffff2400801947 */ /* 0x000fea000383ffff */
[----:B------:R-:W-:Y:S05]  /*f160*/  EXIT ;  /* 0x000000000000794d */ /* 0x000fea0003800000 */
.L_x_17:
[----:B------:R-:W-:-:S08]  /*f170*/  ISETP.NE.AND P0, PT, RZ, UR6, PT ;  /* 0x00000006ff007c0c */ /* 0x000fd0000bf05270 */
[----:B0123--:R-:W0:-:S00]  /*f180*/  USETMAXREG.DEALLOC.CTAPOOL 0x28 ;  /* 0x00000028000079c8 */ /* 0x00fe0000080e0500 */
[----:B------:R-:W-:Y:S05]  /*f190*/  @P0 EXIT ;  /* 0x000000000000094d */ /* 0x000fea0003800000 */
[----:B0-----:R-:W-:Y:S01]  /*f1a0*/  LOP3.LUT P0, RZ, R0, 0xff, RZ, 0xc0, !PT ;  /* 0x000000ff00ff7812 */ /* 0x001fe2000780c0ff */
[----:B------:R-:W-:Y:S02]  /*f1b0*/  IMAD.MOV.U32 R0, RZ, RZ, 0x1 ;  /* 0x00000001ff007424 */ /* 0x000fe400078e00ff */
[----:B------:R-:W-:-:S10]  /*f1c0*/  IMAD.MOV.U32 R9, RZ, RZ, RZ ;  /* 0x000000ffff097224 */ /* 0x000fd400078e00ff */
[----:B------:R-:W-:Y:S05]  /*f1d0*/  @!P0 BRA `(.L_x_302) ;  /* 0x0000000c00608947 */ /* 0x000fea0003800000 */
[----:B------:R-:W0:Y:S01]  /*f1e0*/  S2UR UR8, SR_CgaCtaId ;  /* 0x00000000000879c3 */ /* 0x000e220000008800 */
[----:B------:R-:W-:Y:S01]  /*f1f0*/  LOP3.LUT P0, RZ, R3, 0x1f, RZ, 0xc0, !PT ;  /* 0x0000001f03ff7812 */ /* 0x000fe2000780c0ff */
[----:B------:R-:W-:Y:S01]  /*f200*/  ULDC UR5, c[0x0][0x658] ;  /* 0x0001960000057ab9 */ /* 0x000fe20000000800 */
[----:B------:R-:W-:Y:S01]  /*f210*/  UMOV UR6, 0xffffffff ;  /* 0xffffffff00067882 */ /* 0x000fe20000000000 */
[----:B------:R-:W-:Y:S01]  /*f220*/  BSSY B0, `(.L_x_302) ;  /* 0x00000d3000007945 */ /* 0x000fe20003800000 */
[----:B------:R-:W-:Y:S01]  /*f230*/  USHF.L.U32 UR6, UR6, UR5, URZ ;  /* 0x0000000506067299 */ /* 0x000fe2000800063f */
[C---:B------:R-:W-:Y:S01]  /*f240*/  ISETP.NE.AND P2, PT, R2.reuse, RZ, PT ;  /* 0x000000ff0200720c */ /* 0x040fe20003f45270 */
[----:B------:R-:W-:Y:S01]  /*f250*/  IMAD.MOV.U32 R10, RZ, RZ, 0x1 ;  /* 0x00000001ff0a7424 */ /* 0x000fe200078e00ff */
[----:B------:R-:W-:Y:S01]  /*f260*/  ISETP.NE.OR P0, PT, R2, RZ, !P0 ;  /* 0x000000ff0200720c */ /* 0x000fe20004705670 */
[----:B------:R-:W-:Y:S01]  /*f270*/  IMAD.MOV.U32 R0, RZ, RZ, 0x1 ;  /* 0x00000001ff007424 */ /* 0x000fe200078e00ff */
[----:B------:R-:W-:Y:S01]  /*f280*/  ULDC UR4, c[0x0][0x600] ;  /* 0x0001800000047ab9 */ /* 0x000fe20000000800 */
[----:B------:R-:W-:Y:S01]  /*f290*/  IMAD.MOV.U32 R9, RZ, RZ, RZ ;  /* 0x000000ffff097224 */ /* 0x000fe200078e00ff */
[----:B------:R-:W-:Y:S01]  /*f2a0*/  UMOV UR7, 0x1 ;  /* 0x0000000100077882 */ /* 0x000fe20000000000 */
[----:B------:R-:W-:-:S02]  /*f2b0*/  UIADD3 UR28, UR14, 0x1, URZ ;  /* 0x000000010e1c7890 */ /* 0x000fc4000fffe03f */
[----:B------:R-:W-:Y:S02]  /*f2c0*/  ULOP3.LUT UR25, UR15, 0x2, URZ, 0xfc, !UPT ;  /* 0x000000020f197892 */ /* 0x000fe4000f8efc3f */
[----:B------:R-:W-:Y:S02]  /*f2d0*/  UIADD3 UR4, UR4, -0x1, URZ ;  /* 0xffffffff04047890 */ /* 0x000fe4000fffe03f */
[----:B------:R-:W-:Y:S02]  /*f2e0*/  USHF.L.U32 UR22, UR7, UR5, URZ ;  /* 0x0000000507167299 */ /* 0x000fe4000800063f */
[----:B------:R-:W-:Y:S01]  /*f2f0*/  ULOP3.LUT UR21, URZ, UR6, URZ, 0x33, !UPT ;  /* 0x000000063f157292 */ /* 0x000fe2000f8e333f */
[----:B------:R-:W-:Y:S01]  /*f300*/  ULDC.64 UR26, c[0x0][0x198] ;  /* 0x00006600001a7ab9 */ /* 0x000fe20000000a00 */
[----:B0-----:R-:W-:-:S10]  /*f310*/  IMAD.U32 R8, RZ, RZ, UR8 ;  /* 0x00000008ff087e24 */ /* 0x001fd4000f8e00ff */
.L_x_314:
[----:B------:R-:W-:-:S03]  /*f320*/  UMOV UR5, 0xffffffff ;  /* 0xffffffff00057882 */ /* 0x000fc60000000000 */
[----:B01----:R-:W-:Y:S05]  /*f330*/  BRA.DIV UR5, `(.L_x_303) ;  /* 0x0000001205587947 */ /* 0x003fea000b800000 */
[----:B------:R-:W-:-:S13]  /*f340*/  ELECT P1, URZ, PT ;  /* 0x00000000003f782f */ /* 0x000fda0003820000 */
.L_x_328:
[----:B------:R-:W0:Y:S01]  /*f350*/  LDC R2, c[0x0][0x28c] ;  /* 0x0000a300ff027b82 */ /* 0x000e220000000800 */
[----:B------:R-:W-:Y:S01]  /*f360*/  BSSY B1, `(.L_x_304) ;  /* 0x000003f000017945 */ /* 0x000fe20003800000 */
[----:B0-----:R-:W-:-:S13]  /*f370*/  ISETP.LT.OR P1, PT, R2, 0x1, !P1 ;  /* 0x000000010200780c */ /* 0x001fda0004f21670 */
[----:B------:R-:W-:Y:S05]  /*f380*/  @P1 BRA `(.L_x_305) ;  /* 0x0000000000f01947 */ /* 0x000fea0003800000 */
[----:B------:R-:W2:Y:S04]  /*f390*/  LDL.LU R4, [R1+0x80] ;  /* 0x0000800001047983 */ /* 0x000ea80000300800 */
[----:B------:R-:W3:Y:S01]  /*f3a0*/  LDL.LU R3, [R1+0x84] ;  /* 0x0000840001037983 */ /* 0x000ee20000300800 */
[----:B------:R-:W-:Y:S02]  /*f3b0*/  IMAD.MOV.U32 R13, RZ, RZ, RZ ;  /* 0x000000ffff0d7224 */ /* 0x000fe400078e00ff */
[----:B------:R-:W-:Y:S02]  /*f3c0*/  IMAD.U32 R14, RZ, RZ, UR28 ;  /* 0x0000001cff0e7e24 */ /* 0x000fe4000f8e00ff */
[----:B------:R-:W-:Y:S02]  /*f3d0*/  IMAD.MOV.U32 R2, RZ, RZ, R0 ;  /* 0x000000ffff027224 */ /* 0x000fe400078e0000 */
[----:B--2---:R-:W-:-:S02]  /*f3e0*/  IMAD R8, R4, 0x2, R8 ;  /* 0x0000000204087824 */ /* 0x004fc400078e0208 */
[----:B---3--:R-:W-:Y:S02]  /*f3f0*/  IMAD.SHL.U32 R7, R3, 0x100, RZ ;  /* 0x0000010003077824 */ /* 0x008fe400078e00ff */
[----:B------:R-:W-:Y:S02]  /*f400*/  IMAD.MOV.U32 R3, RZ, RZ, R9 ;  /* 0x000000ffff037224 */ /* 0x000fe400078e0009 */
[----:B------:R-:W-:-:S07]  /*f410*/  IMAD.SHL.U32 R6, R8, 0x20, RZ ;  /* 0x0000002008067824 */ /* 0x000fce00078e00ff */
.L_x_309:
[----:B------:R-:W0:Y:S01]  /*f420*/  S2UR UR5, SR_CgaCtaId ;  /* 0x00000000000579c3 */ /* 0x000e220000008800 */
[----:B------:R-:W-:Y:S02]  /*f430*/  MOV R5, 0x400 ;  /* 0x0000040000057802 */ /* 0x000fe40000000f00 */
[----:B------:R-:W-:Y:S01]  /*f440*/  SHF.L.U32 R4, R2, 0x1f, RZ ;  /* 0x0000001f02047819 */ /* 0x000fe200000006ff */
[----:B0-----:R-:W-:-:S05]  /*f450*/  IMAD.U32 R8, RZ, RZ, UR5 ;  /* 0x00000005ff087e24 */ /* 0x001fca000f8e00ff */
[----:B------:R-:W-:Y:S02]  /*f460*/  LEA R12, R8, R5, 0x18 ;  /* 0x00000005080c7211 */ /* 0x000fe400078ec0ff */
[----:B------:R-:W0:Y:S03]  /*f470*/  @!P2 LDC R5, c[0x0][0x500] ;  /* 0x00014000ff05ab82 */ /* 0x000e260000000800 */
[----:B------:R-:W-:-:S04]  /*f480*/  IMAD R11, R3, 0x8, R12 ;  /* 0x00000008030b7824 */ /* 0x000fc800078e020c */
[----:B------:R-:W1:Y:S02]  /*f490*/  SYNCS.PHASECHK.TRANS64.TRYWAIT P1, [R11+URZ+0x28], R4 ;  /* 0x000028040b0075a7 */ /* 0x000e64000802017f */
[----:B-1----:R-:W-:Y:S05]  /*f4a0*/  @!P1 BRA `(.L_x_306) ;  /* 0x00000010001c9947 */ /* 0x002fea0003800000 */
.L_x_329:
[----:B------:R-:W-:Y:S01]  /*f4b0*/  UPRMT UR5, UR25, 0x9910, URZ ;  /* 0x0000991019057896 */ /* 0x000fe2000800003f */
[----:B0-----:R0:W-:Y:S03]  /*f4c0*/  @!P2 SYNCS.ARRIVE.TRANS64 RZ, [R11+URZ], R5 ;  /* 0x000000050bffa9a7 */ /* 0x0011e6000800003f */
[----:B------:R-:W-:-:S06]  /*f4d0*/  UISETP.NE.AND UP0, UPT, UR5, 0x2, UPT ;  /* 0x000000020500788c */ /* 0x000fcc000bf05270 */
[----:B------:R-:W-:-:S13]  /*f4e0*/  PLOP3.LUT P1, PT, PT, PT, UP0, 0x80, 0x0 ;  /* 0x000000000000781c */ /* 0x000fda0003f2f008 */
[----:B0-----:R-:W-:Y:S05]  /*f4f0*/  @P1 BRA `(.L_x_307) ;  /* 0x0000000000041947 */ /* 0x001fea0003800000 */
[----:B------:R-:W-:Y:S01]  /*f500*/  BPT.TRAP 0x1 ;  /* 0x000000040000795c */ /* 0x000fe20000300000 */
.L_x_307:
[----:B------:R-:W-:Y:S05]  /*f510*/  @P0 BRA `(.L_x_308) ;  /* 0x0000000000040947 */ /* 0x000fea0003800000 */
[----:B------:R-:W-:Y:S01]  /*f520*/  BPT.TRAP 0x1 ;  /* 0x000000040000795c */ /* 0x000fe20000300000 */
.L_x_308:
[----:B------:R-:W2:Y:S01]  /*f530*/  LDL R5, [R1+0x70] ;  /* 0x0000700001057983 */ /* 0x000ea20000100800 */
[----:B-1----:R-:W-:Y:S01]  /*f540*/  IMAD R4, R3, 0x2, R8 ;  /* 0x0000000203047824 */ /* 0x002fe200078e0208 */
[----:B------:R-:W-:Y:S01]  /*f550*/  R2UR UR9, R11 ;  /* 0x000000000b0972ca */ /* 0x000fe200000e0000 */
[----:B------:R-:W-:Y:S01]  /*f560*/  VIADD R14, R14, 0xffffffff ;  /* 0xffffffff0e0e7836 */ /* 0x000fe20000000000 */
[----:B------:R-:W-:Y:S01]  /*f570*/  UIADD3 UR6, UP0, UR26, 0xf0, URZ ;  /* 0x000000f01a067890 */ /* 0x000fe2000ff1e03f */
[--C-:B------:R-:W-:Y:S01]  /*f580*/  IMAD.U32 R4, R4, 0x1000, R12.reuse ;  /* 0x0000100004047824 */ /* 0x100fe200078e000c */
[----:B------:R-:W-:Y:S01]  /*f590*/  R2UR UR11, R6 ;  /* 0x00000000060b72ca */ /* 0x000fe200000e0000 */
[----:B------:R-:W-:Y:S01]  /*f5a0*/  IMAD R12, R3, 0x8000, R12 ;  /* 0x00008000030c7824 */ /* 0x000fe200078e020c */
[----:B------:R-:W-:Y:S01]  /*f5b0*/  R2UR UR10, R13 ;  /* 0x000000000d0a72ca */ /* 0x000fe200000e0000 */
[----:B------:R-:W-:Y:S01]  /*f5c0*/  UIADD3 UR30, UP1, UR26, 0x1f0, URZ ;  /* 0x000001f01a1e7890 */ /* 0x000fe2000ff3e03f */
[----:B------:R-:W-:Y:S01]  /*f5d0*/  R2UR UR5, R4 ;  /* 0x00000000040572ca */ /* 0x000fe200000e0000 */
[----:B------:R-:W-:Y:S01]  /*f5e0*/  UIADD3.X UR7, URZ, UR27, URZ, UP0, !UPT ;  /* 0x0000001b3f077290 */ /* 0x000fe200087fe43f */
[----:B------:R-:W-:Y:S01]  /*f5f0*/  R2UR UR8, R12 ;  /* 0x000000000c0872ca */ /* 0x000fe200000e0000 */
[----:B------:R-:W-:Y:S01]  /*f600*/  VIADD R3, R3, 0x1 ;  /* 0x0000000103037836 */ /* 0x000fe20000000000 */
[----:B------:R-:W-:Y:S01]  /*f610*/  R2UR UR23, R7 ;  /* 0x00000000071772ca */ /* 0x000fe200000e0000 */
[----:B------:R-:W-:Y:S01]  /*f620*/  UIADD3.X UR31, URZ, UR27, URZ, UP1, !UPT ;  /* 0x0000001b3f1f7290 */ /* 0x000fe20008ffe43f */
[----:B------:R-:W-:Y:S01]  /*f630*/  ISETP.GT.AND P4, PT, R14, 0x1, PT ;  /* 0x000000010e00780c */ /* 0x000fe20003f84270 */
[----:B------:R-:W-:Y:S01]  /*f640*/  UMOV UR24, 0x30000 ;  /* 0x0003000000187882 */ /* 0x000fe20000000000 */
[----:B------:R-:W-:Y:S01]  /*f650*/  UMOV UR18, 0x0 ;  /* 0x0000000000127882 */ /* 0x000fe20000000000 */
[----:B------:R-:W-:Y:S01]  /*f660*/  UMOV UR19, 0x10000000 ;  /* 0x1000000000137882 */ /* 0x000fe20000000000 */
[----:B------:R-:W-:Y:S01]  /*f670*/  ISETP.NE.AND P1, PT, R3, 0x5, PT ;  /* 0x000000050300780c */ /* 0x000fe20003f25270 */
[----:B------:R-:W-:-:S02]  /*f680*/  VIADD R13, R13, 0x80 ;  /* 0x000000800d0d7836 */ /* 0x000fc40000000000 */
[----:B------:R-:W-:Y:S01]  /*f690*/  UIADD3 UR5, UR5, 0x180, URZ ;  /* 0x0000018005057890 */ /* 0x000fe2000fffe03f */
[----:B------:R-:W-:Y:S01]  /*f6a0*/  SEL R3, R3, RZ, P1 ;  /* 0x000000ff03037207 */ /* 0x000fe20000800000 */
[----:B------:R-:W-:-:S05]  /*f6b0*/  UIADD3 UR20, UR8, 0xa180, URZ ;  /* 0x0000a18008147890 */ /* 0x000fca000fffe03f */
[----:B------:R-:W-:Y:S01]  /*f6c0*/  UMOV UR8, UR5 ;  /* 0x0000000500087c82 */ /* 0x000fe20008000000 */
[----:B--2---:R-:W-:Y:S02]  /*f6d0*/  R2UR UR12, R5 ;  /* 0x00000000050c72ca */ /* 0x004fe400000e0000 */
[----:B------:R-:W-:-:S04]  /*f6e0*/  SEL R5, RZ, 0x1, P1 ;  /* 0x00000001ff057807 */ /* 0x000fc80000800000 */
[----:B------:R-:W-:-:S07]  /*f6f0*/  LOP3.LUT R2, R2, R5, RZ, 0x3c, !PT ;  /* 0x0000000502027212 */ /* 0x000fce00078e3cff */
[----:B------:R0:W-:Y:S02]  /*f700*/  UTMALDG.3D.MULTICAST [UR8], [UR6], UR24, desc[UR18] ;  /* 0x00001208060073b4 */ /* 0x0001e40008011818 */
[----:B0-----:R-:W-:Y:S01]  /*f710*/  UMOV UR8, UR20 ;  /* 0x0000001400087c82 */ /* 0x001fe20008000000 */
[----:B------:R-:W-:Y:S02]  /*f720*/  UMOV UR11, UR23 ;  /* 0x00000017000b7c82 */ /* 0x000fe40008000000 */
[----:B------:R0:W-:Y:S02]  /*f730*/  UTMALDG.3D [UR8], [UR30], desc[UR18] ;  /* 0x000012081e0075b4 */ /* 0x0001e40008011000 */
[----:B0-----:R-:W-:Y:S05]  /*f740*/  @P4 BRA `(.L_x_309) ;  /* 0xfffffffc00344947 */ /* 0x001fea000383ffff */
.L_x_305:
[----:B------:R-:W-:Y:S05]  /*f750*/  BSYNC B1 ;  /* 0x0000000000017941 */ /* 0x000fea0003800000 */
.L_x_304:
[----:B------:R-:W2:Y:S01]  /*f760*/  LDL.LU R16, [R1+0x78] ;  /* 0x0000780001107983 */ /* 0x000ea20000300800 */
[----:B------:R-:W-:Y:S01]  /*f770*/  LOP3.LUT P5, RZ, R10, 0xff, RZ, 0xc0, !PT ;  /* 0x000000ff0aff7812 */ /* 0x000fe200078ac0ff */
[----:B------:R-:W-:Y:S01]  /*f780*/  VIADD R4, R9, UR14 ;  /* 0x0000000e09047c36 */ /* 0x000fe20008000000 */
[----:B------:R-:W-:Y:S01]  /*f790*/  UISETP.GE.U32.AND UP0, UPT, UR14, 0x5, UPT ;  /* 0x000000050e00788c */ /* 0x000fe2000bf06070 */
[----:B------:R-:W3:Y:S01]  /*f7a0*/  LDL.LU R15, [R1+0x7c] ;  /* 0x00007c00010f7983 */ /* 0x000ee20000300800 */
[----:B------:R-:W-:Y:S01]  /*f7b0*/  IMAD.U32 R6, RZ, RZ, UR14 ;  /* 0x0000000eff067e24 */ /* 0x000fe2000f8e00ff */
[----:B------:R-:W-:Y:S01]  /*f7c0*/  ULDC.64 UR6, c[0x0][0x650] ;  /* 0x0001940000067ab9 */ /* 0x000fe20000000a00 */
[----:B------:R-:W-:Y:S01]  /*f7d0*/  ISETP.GT.U32.AND P1, PT, R4, 0x4, PT ;  /* 0x000000040400780c */ /* 0x000fe20003f24070 */
[----:B------:R-:W-:Y:S01]  /*f7e0*/  BSSY B1, `(.L_x_310) ;  /* 0x0000074000017945 */ /* 0x000fe20003800000 */
[----:B------:R-:W-:Y:S02]  /*f7f0*/  PLOP3.LUT P4, PT, PT, PT, UP0, 0x80, 0x0 ;  /* 0x000000000000781c */ /* 0x000fe40003f8f008 */
[----:B------:R-:W-:-:S02]  /*f800*/  ISETP.LT.U32.AND P1, PT, R6, 0x5, P1 ;  /* 0x000000050600780c */ /* 0x000fc40000f21070 */
[----:B------:R-:W-:Y:S01]  /*f810*/  PRMT R10, RZ, 0x7610, R10 ;  /* 0x00007610ff0a7816 */ /* 0x000fe2000000000a */
[----:B------:R-:W0:Y:S01]  /*f820*/  @P5 S2R R8, SR_CgaCtaId ;  /* 0x0000000000085919 */ /* 0x000e220000008800 */
[----:B------:R-:W-:-:S04]  /*f830*/  @P5 MOV R3, 0x400 ;  /* 0x0000040000035802 */ /* 0x000fc80000000f00 */
[----:B0-----:R-:W-:Y:S01]  /*f840*/  @P5 LEA R5, R8, R3, 0x18 ;  /* 0x0000000308055211 */ /* 0x001fe200078ec0ff */
[----:B------:R-:W-:-:S03]  /*f850*/  IMAD.WIDE.U32 R2, R4, -0x33333333, RZ ;  /* 0xcccccccd04027825 */ /* 0x000fc600078e00ff */
[----:B------:R0:W-:Y:S01]  /*f860*/  @P5 SYNCS.ARRIVE.TRANS64.A1T0 RZ, [R5+URZ+0x88], RZ ;  /* 0x000088ff05ff59a7 */ /* 0x0001e2000810003f */
[----:B------:R-:W-:Y:S02]  /*f870*/  PRMT R2, RZ, 0x7610, R2 ;  /* 0x00007610ff027816 */ /* 0x000fe40000000002 */
[----:B0-----:R-:W-:Y:S02]  /*f880*/  SHF.R.U32.HI R5, RZ, 0x2, R3 ;  /* 0x00000002ff057819 */ /* 0x001fe40000011603 */
[----:B------:R-:W-:-:S03]  /*f890*/  SEL R3, RZ, 0x1, !P1 ;  /* 0x00000001ff037807 */ /* 0x000fc60004800000 */
[----:B------:R-:W-:Y:S01]  /*f8a0*/  IMAD R9, R5, -0x5, R4 ;  /* 0xfffffffb05097824 */ /* 0x000fe200078e0204 */
[----:B------:R-:W-:Y:S01]  /*f8b0*/  LOP3.LUT R0, R0, R3, RZ, 0x3c, !PT ;  /* 0x0000000300007212 */ /* 0x000fe200078e3cff */
[----:B------:R-:W-:Y:S02]  /*f8c0*/  IMAD.MOV.U32 R4, RZ, RZ, -0x1 ;  /* 0xffffffffff047424 */ /* 0x000fe400078e00ff */
[----:B------:R-:W-:Y:S01]  /*f8d0*/  IMAD.MOV.U32 R3, RZ, RZ, -0x1 ;  /* 0xffffffffff037424 */ /* 0x000fe200078e00ff */
[----:B------:R-:W-:Y:S01]  /*f8e0*/  @P4 LOP3.LUT R0, R0, 0x1, R5, 0x78, !PT ;  /* 0x0000000100004812 */ /* 0x000fe200078e7805 */
[----:B------:R-:W-:Y:S01]  /*f8f0*/  IMAD.MOV.U32 R5, RZ, RZ, -0x1 ;  /* 0xffffffffff057424 */ /* 0x000fe200078e00ff */
[----:B---3--:R-:W-:-:S04]  /*f900*/  IADD3 R15, P5, R15, UR16, RZ ;  /* 0x000000100f0f7c10 */ /* 0x008fc8000ffbe0ff */
[----:B--2---:R-:W-:Y:S01]  /*f910*/  IADD3.X R16, R16, UR13, RZ, P5, !PT ;  /* 0x0000000d10107c10 */ /* 0x004fe2000affe4ff */
[----:B------:R0:W-:Y:S01]  /*f920*/  STL [R1+0x7c], R15 ;  /* 0x00007c0f01007387 */ /* 0x0001e20000100800 */
[----:B------:R-:W-:-:S03]  /*f930*/  ISETP.GE.U32.AND P1, PT, R15, UR6, PT ;  /* 0x000000060f007c0c */ /* 0x000fc6000bf26070 */
[----:B------:R0:W-:Y:S01]  /*f940*/  STL [R1+0x78], R16 ;  /* 0x0000781001007387 */ /* 0x0001e20000100800 */
[----:B------:R-:W-:-:S03]  /*f950*/  ISETP.GE.U32.AND.EX P1, PT, R16, UR7, PT, P1 ;  /* 0x0000000710007c0c */ /* 0x000fc6000bf26110 */
[----:B------:R0:W-:Y:S04]  /*f960*/  STL [R1+0x80], R5 ;  /* 0x0000800501007387 */ /* 0x0001e80000100800 */
[----:B------:R0:W-:Y:S04]  /*f970*/  STL [R1+0x84], R4 ;  /* 0x0000840401007387 */ /* 0x0001e80000100800 */
[----:B------:R0:W-:Y:S02]  /*f980*/  STL [R1+0x70], R3 ;  /* 0x0000700301007387 */ /* 0x0001e40000100800 */
[----:B------:R-:W-:Y:S05]  /*f990*/  @P1 BRA `(.L_x_311) ;  /* 0x0000000400601947 */ /* 0x000fea0003800000 */
[----:B------:R-:W-:Y:S01]  /*f9a0*/  ULDC.64 UR6, c[0x0][0x628] ;  /* 0x00018a0000067ab9 */ /* 0x000fe20000000a00 */
[----:B------:R-:W1:Y:S01]  /*f9b0*/  S2R R12, SR_CTAID.X ;  /* 0x00000000000c7919 */ /* 0x000e620000002500 */
[----:B------:R-:W-:Y:S01]  /*f9c0*/  ISETP.NE.U32.AND P1, PT, RZ, UR6, PT ;  /* 0x00000006ff007c0c */ /* 0x000fe2000bf25070 */
[----:B------:R-:W-:Y:S01]  /*f9d0*/  ULDC UR8, c[0x0][0x630] ;  /* 0x00018c0000087ab9 */ /* 0x000fe20000000800 */
[----:B------:R-:W-:Y:S01]  /*f9e0*/  IMAD.MOV.U32 R2, RZ, RZ, R15 ;  /* 0x000000ffff027224 */ /* 0x000fe200078e000f */
[----:B------:R-:W2:Y:S01]  /*f9f0*/  S2R R11, SR_CTAID.Y ;  /* 0x00000000000b7919 */ /* 0x000ea20000002600 */
[----:B------:R-:W-:Y:S01]  /*fa00*/  ISETP.NE.AND.EX P1, PT, RZ, UR7, PT, P1 ;  /* 0x00000007ff007c0c */ /* 0x000fe2000bf25310 */
[----:B0-----:R-:W-:-:S12]  /*fa10*/  IMAD.MOV.U32 R3, RZ, RZ, R16 ;  /* 0x000000ffff037224 */ /* 0x001fd800078e0010 */
[----:B------:R-:W-:Y:S05]  /*fa20*/  @!P1 BRA `(.L_x_312) ;  /* 0x0000000000289947 */ /* 0x000fea0003800000 */
[----:B------:R-:W-:Y:S02]  /*fa30*/  ULDC UR5, c[0x0][0x634] ;  /* 0x00018d0000057ab9 */ /* 0x000fe40000000800 */
[----:B------:R-:W-:-:S05]  /*fa40*/  IADD3 R7, P1, R15, UR5, RZ ;  /* 0x000000050f077c10 */ /* 0x000fca000ff3e0ff */
[----:B------:R-:W-:-:S04]  /*fa50*/  IMAD.X R13, RZ, RZ, R16, P1 ;  /* 0x000000ffff0d7224 */ /* 0x000fc800008e0610 */
[----:B------:R-:W-:-:S04]  /*fa60*/  IMAD.WIDE.U32 R4, R13, UR6, RZ ;  /* 0x000000060d047c25 */ /* 0x000fc8000f8e00ff */
[----:B------:R-:W-:-:S04]  /*fa70*/  IMAD.WIDE.U32 R4, P1, R7, UR7, R4 ;  /* 0x0000000707047c25 */ /* 0x000fc8000f820004 */
[----:B------:R-:W-:-:S04]  /*fa80*/  IMAD.WIDE.U32 R6, R7, UR6, RZ ;  /* 0x0000000607067c25 */ /* 0x000fc8000f8e00ff */
[----:B------:R-:W-:Y:S01]  /*fa90*/  IMAD.X R3, RZ, RZ, RZ, P1 ;  /* 0x000000ffff037224 */ /* 0x000fe200008e06ff */
[----:B------:R-:W-:Y:S01]  /*faa0*/  IADD3 RZ, P1, R7, R4, RZ ;  /* 0x0000000407ff7210 */ /* 0x000fe20007f3e0ff */
[----:B------:R-:W-:-:S04]  /*fab0*/  IMAD.MOV.U32 R2, RZ, RZ, R5 ;  /* 0x000000ffff027224 */ /* 0x000fc800078e0005 */
[----:B------:R-:W-:-:S08]  /*fac0*/  IMAD.WIDE.U32.X R2, R13, UR7, R2, P1 ;  /* 0x000000070d027c25 */ /* 0x000fd000088e0402 */
.L_x_312:
[--C-:B------:R-:W-:Y:S01]  /*fad0*/  SHF.R.U64 R6, R2, UR8, R3.reuse ;  /* 0x0000000802067c19 */ /* 0x100fe20008001203 */
[----:B------:R-:W-:Y:S01]  /*fae0*/  ULDC.64 UR6, c[0x0][0x620] ;  /* 0x0001880000067ab9 */ /* 0x000fe20000000a00 */
[----:B------:R-:W-:Y:S01]  /*faf0*/  SHF.R.U32.HI R2, RZ, UR8, R3 ;  /* 0x00000008ff027c19 */ /* 0x000fe20008011603 */
[----:B------:R-:W-:Y:S01]  /*fb00*/  IMAD.MOV.U32 R3, RZ, RZ, R16 ;  /* 0x000000ffff037224 */ /* 0x000fe200078e0010 */
[----:B------:R-:W-:Y:S01]  /*fb10*/  IADD3 R5, P1, RZ, -R6, RZ ;  /* 0x80000006ff057210 */ /* 0x000fe20007f3e0ff */
[----:B------:R-:W-:Y:S01]  /*fb20*/  ULDC UR5, c[0x0][0x150] ;  /* 0x0000540000057ab9 */ /* 0x000fe20000000800 */
[----:B-1----:R-:W-:Y:S01]  /*fb30*/  I2FP.F32.U32 R7, R12 ;  /* 0x0000000c00077245 */ /* 0x002fe20000201000 */
[----:B------:R-:W0:Y:S01]  /*fb40*/  LDC R17, c[0x0][0x144] ;  /* 0x00005100ff117b82 */ /* 0x000e220000000800 */
[----:B------:R-:W-:Y:S01]  /*fb50*/  ULDC.64 UR8, c[0x0][0x640] ;  /* 0x0001900000087ab9 */ /* 0x000fe20000000a00 */
[----:B------:R-:W-:Y:S01]  /*fb60*/  IMAD.X R2, RZ, RZ, ~R2, P1 ;  /* 0x000000ffff027224 */ /* 0x000fe200008e0e02 */
[----:B------:R-:W-:-:S03]  /*fb70*/  ISETP.NE.U32.AND P1, PT, RZ, UR8, PT ;  /* 0x00000008ff007c0c */ /* 0x000fc6000bf25070 */
[----:B------:R-:W-:Y:S01]  /*fb80*/  IMAD R4, R2, UR6, RZ ;  /* 0x0000000602047c24 */ /* 0x000fe2000f8e02ff */
[----:B------:R-:W-:Y:S01]  /*fb90*/  ISETP.NE.AND.EX P1, PT, RZ, UR9, PT, P1 ;  /* 0x00000009ff007c0c */ /* 0x000fe2000bf25310 */
[----:B------:R-:W-:Y:S01]  /*fba0*/  IMAD.MOV.U32 R2, RZ, RZ, R15 ;  /* 0x000000ffff027224 */ /* 0x000fe200078e000f */
[----:B------:R-:W1:Y:S03]  /*fbb0*/  LDC R14, c[0x0][0x148] ;  /* 0x00005200ff0e7b82 */ /* 0x000e660000000800 */
[----:B------:R-:W-:Y:S01]  /*fbc0*/  IMAD.WIDE.U32 R2, R5, UR6, R2 ;  /* 0x0000000605027c25 */ /* 0x000fe2000f8e0002 */
[----:B------:R-:W-:-:S03]  /*fbd0*/  ULDC UR6, c[0x0][0x154] ;  /* 0x0000550000067ab9 */ /* 0x000fc60000000800 */
[----:B------:R-:W-:Y:S02]  /*fbe0*/  IMAD R5, R5, UR7, R4 ;  /* 0x0000000705057c24 */ /* 0x000fe4000f8e0204 */
[----:B------:R-:W-:Y:S01]  /*fbf0*/  FMUL R4, R7, UR5 ;  /* 0x0000000507047c20 */ /* 0x000fe20008400000 */
[----:B------:R-:W-:Y:S01]  /*fc00*/  ULDC UR5, c[0x0][0x618] ;  /* 0x0001860000057ab9 */ /* 0x000fe20000000800 */
[----:B------:R-:W-:Y:S01]  /*fc10*/  ULDC UR7, c[0x0][0x608] ;  /* 0x0001820000077ab9 */ /* 0x000fe20000000800 */
[----:B------:R-:W-:-:S03]  /*fc20*/  IMAD.IADD R3, R3, 0x1, R5 ;  /* 0x0000000103037824 */ /* 0x000fc600078e0205 */
[----:B------:R-:W3:Y:S02]  /*fc30*/  F2I.U32.TRUNC.NTZ R4, R4 ;  /* 0x0000000400047305 */ /* 0x000ee4000020f000 */
[----:B------:R-:W-:Y:S02]  /*fc40*/  SHF.R.U64 R7, R2, UR5, R3 ;  /* 0x0000000502077c19 */ /* 0x000fe40008001203 */
[----:B--2---:R-:W-:-:S05]  /*fc50*/  I2FP.F32.U32 R2, R11 ;  /* 0x0000000b00027245 */ /* 0x004fca0000201000 */
[----:B------:R-:W-:Y:S01]  /*fc60*/  FMUL R5, R2, UR6 ;  /* 0x0000000602057c20 */ /* 0x000fe20008400000 */
[----:B------:R-:W-:Y:S01]  /*fc70*/  SHF.R.U32.HI R2, RZ, UR5, R3 ;  /* 0x00000005ff027c19 */ /* 0x000fe20008011603 */
[----:B------:R-:W-:Y:S02]  /*fc80*/  ULDC UR5, c[0x0][0x658] ;  /* 0x0001960000057ab9 */ /* 0x000fe40000000800 */
[----:B------:R2:W4:Y:S01]  /*fc90*/  F2I.U32.TRUNC.NTZ R18, R5 ;  /* 0x0000000500127305 */ /* 0x000522000020f000 */
[----:B------:R-:W-:Y:S01]  /*fca0*/  SHF.R.U64 R16, R7, UR7, R2 ;  /* 0x0000000707107c19 */ /* 0x000fe20008001202 */
[----:B---3--:R-:W-:Y:S01]  /*fcb0*/  IMAD.MOV R4, RZ, RZ, -R4 ;  /* 0x000000ffff047224 */ /* 0x008fe200078e0a04 */
[----:B------:R-:W-:-:S03]  /*fcc0*/  SHF.R.U32.HI R3, RZ, UR7, R2 ;  /* 0x00000007ff037c19 */ /* 0x000fc60008011602 */
[----:B0-----:R-:W-:Y:S01]  /*fcd0*/  IMAD R12, R17, R4, R12 ;  /* 0x00000004110c7224 */ /* 0x001fe200078e020c */
[--C-:B------:R-:W-:Y:S02]  /*fce0*/  SHF.R.U64 R13, R16, UR5, R3.reuse ;  /* 0x00000005100d7c19 */ /* 0x100fe40008001203 */
[----:B------:R-:W-:-:S03]  /*fcf0*/  SHF.R.U32.HI R15, RZ, UR5, R3 ;  /* 0x00000005ff0f7c19 */ /* 0x000fc60008011603 */
[----:B------:R-:W-:Y:S02]  /*fd00*/  IMAD.MOV.U32 R2, RZ, RZ, R13 ;  /* 0x000000ffff027224 */ /* 0x000fe400078e000d */
[----:B------:R-:W-:Y:S01]  /*fd10*/  IMAD.MOV.U32 R3, RZ, RZ, R15 ;  /* 0x000000ffff037224 */ /* 0x000fe200078e000f */
[----:B-12-4-:R-:W-:Y:S06]  /*fd20*/  @!P1 BRA `(.L_x_313) ;  /* 0x0000000000289947 */ /* 0x016fec0003800000 */
[----:B------:R-:W-:Y:S02]  /*fd30*/  ULDC UR5, c[0x0][0x64c] ;  /* 0x0001930000057ab9 */ /* 0x000fe40000000800 */
[----:B------:R-:W-:-:S05]  /*fd40*/  IADD3 R3, P1, R13, UR5, RZ ;  /* 0x000000050d037c10 */ /* 0x000fca000ff3e0ff */
[----:B------:R-:W-:-:S04]  /*fd50*/  IMAD.X R15, RZ, RZ, R15, P1 ;  /* 0x000000ffff0f7224 */ /* 0x000fc800008e060f */
[----:B------:R-:W-:-:S04]  /*fd60*/  IMAD.WIDE.U32 R4, R15, UR8, RZ ;  /* 0x000000080f047c25 */ /* 0x000fc8000f8e00ff */
[----:B------:R-:W-:-:S04]  /*fd70*/  IMAD.WIDE.U32 R4, P1, R3, UR9, R4 ;  /* 0x0000000903047c25 */ /* 0x000fc8000f820004 */
[----:B------:R-:W-:-:S04]  /*fd80*/  IMAD.WIDE.U32 R2, R3, UR8, RZ ;  /* 0x0000000803027c25 */ /* 0x000fc8000f8e00ff */
[----:B------:R-:W-:Y:S01]  /*fd90*/  IMAD.MOV.U32 R2, RZ, RZ, R5 ;  /* 0x000000ffff027224 */ /* 0x000fe200078e0005 */
[----:B------:R-:W-:Y:S01]  /*fda0*/  IADD3 RZ, P4, R3, R4, RZ ;  /* 0x0000000403ff7210 */ /* 0x000fe20007f9e0ff */
[----:B------:R-:W-:-:S04]  /*fdb0*/  IMAD.X R3, RZ, RZ, RZ, P1 ;  /* 0x000000ffff037224 */ /* 0x000fc800008e06ff */
[----:B------:R-:W-:-:S08]  /*fdc0*/  IMAD.WIDE.U32.X R2, R15, UR9, R2, P4 ;  /* 0x000000090f027c25 */ /* 0x000fd0000a0e0402 */
.L_x_313:
[----:B------:R-:W-:Y:S01]  /*fdd0*/  ULDC UR5, c[0x0][0x648] ;  /* 0x0001920000057ab9 */ /* 0x000fe20000000800 */
[----:B------:R-:W-:Y:S01]  /*fde0*/  IMAD.MOV R18, RZ, RZ, -R18 ;  /* 0x000000ffff127224 */ /* 0x000fe200078e0a12 */
[----:B------:R-:W-:Y:S01]  /*fdf0*/  SHF.R.U64 R3, R2, UR5, R3 ;  /* 0x0000000502037c19 */ /* 0x000fe20008001203 */
[----:B------:R-:W-:Y:S01]  /*fe00*/  ULDC UR5, c[0x0][0x638] ;  /* 0x00018e0000057ab9 */ /* 0x000fe20000000800 */
[----:B------:R-:W-:Y:S01]  /*fe10*/  LOP3.LUT R2, R16, UR21, RZ, 0xc0, !PT ;  /* 0x0000001510027c12 */ /* 0x000fe2000f8ec0ff */
[----:B------:R-:W-:Y:S01]  /*fe20*/  @P3 IMAD R12, R14, R18, R11 ;  /* 0x000000120e0c3224 */ /* 0x000fe200078e020b */
[----:B------:R-:W-:Y:S01]  /*fe30*/  ULDC UR6, c[0x0][0x610] ;  /* 0x0001840000067ab9 */ /* 0x000fe20000000800 */
[----:B------:R-:W-:Y:S02]  /*fe40*/  IMAD.MOV R4, RZ, RZ, -R3 ;  /* 0x000000ffff047224 */ /* 0x000fe400078e0a03 */
[----:B------:R-:W-:Y:S01]  /*fe50*/  IMAD R3, R3, UR22, R2 ;  /* 0x0000001603037c24 */ /* 0x000fe2000f8e0202 */
[----:B------:R-:W-:Y:S01]  /*fe60*/  LOP3.LUT R2, R7, UR4, RZ, 0xc0, !PT ;  /* 0x0000000407027c12 */ /* 0x000fe2000f8ec0ff */
[----:B------:R-:W-:Y:S01]  /*fe70*/  IMAD R13, R4, UR5, R13 ;  /* 0x00000005040d7c24 */ /* 0x000fe2000f8e020d */
[----:B------:R-:W-:Y:S01]  /*fe80*/  ULDC UR5, c[0x0][0x600] ;  /* 0x0001800000057ab9 */ /* 0x000fe20000000800 */
[----:B------:R-:W-:-:S02]  /*fe90*/  IMAD.MOV.U32 R5, RZ, RZ, 0x1 ;  /* 0x00000001ff057424 */ /* 0x000fc400078e00ff */
[----:B------:R-:W-:Y:S02]  /*fea0*/  IMAD R3, R3, UR6, R12 ;  /* 0x0000000603037c24 */ /* 0x000fe4000f8e020c */
[--C-:B------:R-:W-:Y:S01]  /*feb0*/  IMAD R4, R13, UR5, R2.reuse ;  /* 0x000000050d047c24 */ /* 0x100fe2000f8e0202 */
[----:B------:R-:W-:-:S04]  /*fec0*/  PRMT R2, R5, 0x7610, R2 ;  /* 0x0000761005027816 */ /* 0x000fc80000000002 */
[----:B------:R-:W-:Y:S02]  /*fed0*/  SEL R5, R4, R3, !P3 ;  /* 0x0000000304057207 */ /* 0x000fe40005800000 */
[----:B------:R-:W-:-:S03]  /*fee0*/  SEL R3, R3, R4, !P3 ;  /* 0x0000000403037207 */ /* 0x000fc60005800000 */
[----:B------:R1:W-:Y:S04]  /*fef0*/  STL [R1+0x84], R5 ;  /* 0x0000840501007387 */ /* 0x0003e80000100800 */
[----:B------:R1:W-:Y:S04]  /*ff00*/  STL [R1+0x70], R6 ;  /* 0x0000700601007387 */ /* 0x0003e80000100800 */
[----:B------:R1:W-:Y:S02]  /*ff10*/  STL [R1+0x80], R3 ;  /* 0x0000800301007387 */ /* 0x0003e40000100800 */
.L_x_311:
[----:B------:R-:W-:Y:S05]  /*ff20*/  BSYNC B1 ;  /* 0x0000000000017941 */ /* 0x000fea0003800000 */
.L_x_310:
[----:B------:R-:W-:-:S13]  /*ff30*/  LOP3.LUT P1, RZ, R2, 0xff, RZ, 0xc0, !PT ;  /* 0x000000ff02ff7812 */ /* 0x000fda000782c0ff */
[----:B------:R-:W-:Y:S05]  /*ff40*/  @P1 BRA `(.L_x_314) ;  /* 0xfffffff000f41947 */ /* 0x000fea000383ffff */
[----:B------:R-:W-:Y:S05]  /*ff50*/  BSYNC B0 ;  /* 0x0000000000007941 */ /* 0x000fea0003800000 */
.L_x_302:
[----:B------:R-:W-:-:S03]  /*ff60*/  UMOV UR5, 0xffffffff ;  /* 0xffffffff00057882 */ /* 0x000fc60000000000 */
[----:B------:R-:W-:Y:S05]  /*ff70*/  BRA.DIV UR5, `(.L_x_315) ;  /* 0x00000006057c7947 */ /* 0x000fea000b800000 */
[----:B------:R-:W-:-:S13]  /*ff80*/  ELECT P0, URZ, PT ;  /* 0x00000000003f782f */ /* 0x000fda0003800000 */
.L_x_332:
[----:B------:R-:W-:Y:S04]  /*ff90*/  BSSY B0, `(.L_x_316) ;  /* 0x0000035000007945 */ /* 0x000fe80003800000 */
[----:B------:R-:W-:Y:S05]  /*ffa0*/  @!P0 BRA `(.L_x_317) ;  /* 0x0000000000cc8947 */ /* 0x000fea0003800000 */
[----:B------:R-:W-:-:S04]  /*ffb0*/  ULOP3.LUT UR5, UR15, 0x2, URZ, 0xfc, !UPT ;  /* 0x000000020f057892 */ /* 0x000fc8000f8efc3f */
[----:B------:R-:W-:-:S06]  /*ffc0*/  UISETP.NE.AND UP0, UPT, UR5, 0x3, UPT ;  /* 0x000000030500788c */ /* 0x000fcc000bf05270 */
[----:B------:R-:W-:-:S13]  /*ffd0*/  PLOP3.LUT P0, PT, PT, PT, UP0, 0x80, 0x0 ;  /* 0x000000000000781c */ /* 0x000fda0003f0f008 */
[----:B------:R-:W-:Y:S05]  /*ffe0*/  @!P0 BRA `(.L_x_318) ;  /* 0x0000000000048947 */ /* 0x000fea0003800000 */
[----:B------:R-:W-:Y:S01]  /*fff0*/  BPT.TRAP 0x1 ;  /* 0x000000040000795c */ /* 0x000fe20000300000 */
.L_x_318:
[----:B01----:R-:W0:Y:S01]  /*10000*/  S2R R3, SR_CgaCtaId ;  /* 0x0000000000037919 */ /* 0x003e220000008800 */
[----:B------:R-:W-:Y:S02]  /*10010*/  MOV R2, 0x400 ;  /* 0x0000040000027802 */ /* 0x000fe40000000f00 */
[----:B------:R-:W-:Y:S02]  /*10020*/  SHF.L.U32 R4, R0, 0x1f, RZ ;  /* 0x0000001f00047819 */ /* 0x000fe400000006ff */
[----:B0-----:R-:W-:-:S05]  /*10030*/  LEA R2, R3, R2, 0x18 ;  /* 0x0000000203027211 */ /* 0x001fca00078ec0ff */
[----:B------:R-:W-:-:S04]  /*10040*/  VIADD R2, R2, 0x28 ;  /* 0x0000002802027836 */ /* 0x000fc80000000000 */
[C---:B------:R-:W-:Y:S02]  /*10050*/  IMAD R7, R9.reuse, 0x8, R2 ;  /* 0x0000000809077824 */ /* 0x040fe400078e0202 */
[----:B------:R-:W-:Y:S02]  /*10060*/  VIADD R9, R9, 0x1 ;  /* 0x0000000109097836 */ /* 0x000fe40000000000 */
[----:B------:R-:W0:Y:S03]  /*10070*/  SYNCS.PHASECHK.TRANS64.TRYWAIT P0, [R7+URZ], R4 ;  /* 0x00000004070075a7 */ /* 0x000e26000800017f */
[----:B------:R-:W-:-:S04]  /*10080*/  ISETP.NE.AND P1, PT, R9, 0x5, PT ;  /* 0x000000050900780c */ /* 0x000fc80003f25270 */
[----:B------:R-:W-:Y:S02]  /*10090*/  SEL R3, RZ, 0x1, P1 ;  /* 0x00000001ff037807 */ /* 0x000fe40000800000 */
[----:B------:R-:W-:Y:S02]  /*100a0*/  SEL R9, R9, RZ, P1 ;  /* 0x000000ff09097207 */ /* 0x000fe40000800000 */
[----:B------:R-:W-:-:S03]  /*100b0*/  LOP3.LUT R6, R0, R3, RZ, 0x3c, !PT ;  /* 0x0000000300067212 */ /* 0x000fc600078e3cff */
[----:B------:R-:W-:Y:S01]  /*100c0*/  IMAD R8, R9, 0x8, R2 ;  /* 0x0000000809087824 */ /* 0x000fe200078e0202 */
[----:B------:R-:W-:Y:S01]  /*100d0*/  SHF.L.U32 R5, R6, 0x1f, RZ ;  /* 0x0000001f06057819 */ /* 0x000fe200000006ff */
[----:B0-----:R-:W-:Y:S06]  /*100e0*/  @!P0 BRA `(.L_x_319) ;  /* 0x0000000400448947 */ /* 0x001fec0003800000 */
.L_x_333:
[----:B------:R-:W1:Y:S01]  /*100f0*/  SYNCS.PHASECHK.TRANS64.TRYWAIT P0, [R8+URZ], R5 ;  /* 0x00000005080075a7 */ /* 0x000e62000800017f */
[----:B------:R-:W-:-:S05]  /*10100*/  VIADD R0, R9, 0x1 ;  /* 0x0000000109007836 */ /* 0x000fca0000000000 */
[----:B------:R-:W-:-:S04]  /*10110*/  ISETP.NE.AND P1, PT, R0, 0x5, PT ;  /* 0x000000050000780c */ /* 0x000fc80003f25270 */
[----:B------:R-:W-:Y:S02]  /*10120*/  SEL R3, RZ, 0x1, P1 ;  /* 0x00000001ff037807 */ /* 0x000fe40000800000 */
[----:B0-----:R-:W-:Y:S02]  /*10130*/  SEL R7, R0, RZ, P1 ;  /* 0x000000ff00077207 */ /* 0x001fe40000800000 */
[----:B------:R-:W-:-:S03]  /*10140*/  LOP3.LUT R6, R6, R3, RZ, 0x3c, !PT ;  /* 0x0000000306067212 */ /* 0x000fc600078e3cff */
[----:B------:R-:W-:Y:S01]  /*10150*/  IMAD R9, R7, 0x8, R2 ;  /* 0x0000000807097824 */ /* 0x000fe200078e0202 */
[----:B------:R-:W-:Y:S01]  /*10160*/  SHF.L.U32 R4, R6, 0x1f, RZ ;  /* 0x0000001f06047819 */ /* 0x000fe200000006ff */
[----:B-1----:R-:W-:Y:S06]  /*10170*/  @!P0 BRA `(.L_x_320) ;  /* 0x0000000400348947 */ /* 0x002fec0003800000 */
.L_x_334:
[----:B------:R-:W1:Y:S01]  /*10180*/  SYNCS.PHASECHK.TRANS64.TRYWAIT P0, [R9+URZ], R4 ;  /* 0x00000004090075a7 */ /* 0x000e62000800017f */
[----:B------:R-:W-:-:S05]  /*10190*/  VIADD R0, R7, 0x1 ;  /* 0x0000000107007836 */ /* 0x000fca0000000000 */
[----:B------:R-:W-:-:S04]  /*101a0*/  ISETP.NE.AND P1, PT, R0, 0x5, PT ;  /* 0x000000050000780c */ /* 0x000fc80003f25270 */
[----:B------:R-:W-:Y:S02]  /*101b0*/  SEL R3, RZ, 0x1, P1 ;  /* 0x00000001ff037807 */ /* 0x000fe40000800000 */
[----:B------:R-:W-:Y:S02]  /*101c0*/  SEL R7, R0, RZ, P1 ;  /* 0x000000ff00077207 */ /* 0x000fe40000800000 */
[----:B------:R-:W-:-:S03]  /*101d0*/  LOP3.LUT R11, R6, R3, RZ, 0x3c, !PT ;  /* 0x00000003060b7212 */ /* 0x000fc600078e3cff */
[----:B------:R-:W-:Y:S01]  /*101e0*/  IMAD R6, R7, 0x8, R2 ;  /* 0x0000000807067824 */ /* 0x000fe200078e0202 */
[----:B0-----:R-:W-:Y:S01]  /*101f0*/  SHF.L.U32 R5, R11, 0x1f, RZ ;  /* 0x0000001f0b057819 */ /* 0x001fe200000006ff */
[----:B-1----:R-:W-:Y:S06]  /*10200*/  @!P0 BRA `(.L_x_321) ;  /* 0x0000000400248947 */ /* 0x002fec0003800000 */
.L_x_335:
[----:B------:R-:W1:Y:S01]  /*10210*/  SYNCS.PHASECHK.TRANS64.TRYWAIT P0, [R6+URZ], R5 ;  /* 0x00000005060075a7 */ /* 0x000e62000800017f */
[----:B------:R-:W-:-:S05]  /*10220*/  VIADD R0, R7, 0x1 ;  /* 0x0000000107007836 */ /* 0x000fca0000000000 */
[----:B------:R-:W-:-:S04]  /*10230*/  ISETP.NE.AND P1, PT, R0, 0x5, PT ;  /* 0x000000050000780c */ /* 0x000fc80003f25270 */
[----:B0-----:R-:W-:Y:S02]  /*10240*/  SEL R4, RZ, 0x1, P1 ;  /* 0x00000001ff047807 */ /* 0x001fe40000800000 */
[----:B------:R-:W-:Y:S02]  /*10250*/  SEL R3, R0, RZ, P1 ;  /* 0x000000ff00037207 */ /* 0x000fe40000800000 */
[----:B------:R-:W-:Y:S01]  /*10260*/  LOP3.LUT R0, R11, R4, RZ, 0x3c, !PT ;  /* 0x000000040b007212 */ /* 0x000fe200078e3cff */
[----:B-1----:R-:W-:Y:S06]  /*10270*/  @!P0 BRA `(.L_x_322) ;  /* 0x00000004001c8947 */ /* 0x002fec0003800000 */
.L_x_336:
[----:B------:R-:W-:Y:S01]  /*10280*/  IMAD R3, R3, 0x8, R2 ;  /* 0x0000000803037824 */ /* 0x000fe200078e0202 */
[----:B------:R-:W-:-:S07]  /*10290*/  SHF.L.U32 R0, R0, 0x1f, RZ ;  /* 0x0000001f00007819 */ /* 0x000fce00000006ff */
.L_x_323:
[----:B-1----:R1:W2:Y:S02]  /*102a0*/  SYNCS.PHASECHK.TRANS64.TRYWAIT P0, [R3+URZ], R0 ;  /* 0x00000000030075a7 */ /* 0x0022a4000800017f */
[----:B--2---:R-:W-:Y:S05]  /*102b0*/  @!P0 NANOSLEEP.SYNCS 0x989680 ;  /* 0x009896800000895d */ /* 0x004fea0003900000 */
[----:B------:R-:W2:Y:S02]  /*102c0*/  @!P0 SYNCS.PHASECHK.TRANS64 P0, [R3+URZ], R0 ;  /* 0x00000000030085a7 */ /* 0x000ea4000800007f */
[----:B--2---:R-:W-:Y:S05]  /*102d0*/  @!P0 BRA `(.L_x_323) ;  /* 0xfffffffc00f08947 */ /* 0x004fea000383ffff */
.L_x_317:
[----:B------:R-:W-:Y:S05]  /*102e0*/  BSYNC B0 ;  /* 0x0000000000007941 */ /* 0x000fea0003800000 */
.L_x_316:
[----:B------:R-:W-:Y:S05]  /*102f0*/  EXIT ;  /* 0x000000000000794d */ /* 0x000fea0003800000 */
.L_x_19:
[----:B--2---:R-:W-:-:S04]  /*10300*/  IMAD.U32 R3, RZ, RZ, UR18 ;  /* 0x00000012ff037e24 */ /* 0x004fc8000f8e00ff */
[----:B------:R2:W3:Y:S03]  /*10310*/  SYNCS.PHASECHK.TRANS64.TRYWAIT P1, [R3+URZ+-0x8], R0 ;  /* 0xfffff800030075a7 */ /* 0x0004e6000802017f */
[----:B---3--:R-:W-:Y:S05]  /*10320*/  @!P1 NANOSLEEP.SYNCS 0x989680 ;  /* 0x009896800000995d */ /* 0x008fea0003900000 */
[----:B------:R-:W3:Y:S02]  /*10330*/  @!P1 SYNCS.PHASECHK.TRANS64 P1, [R3+URZ+-0x8], R0 ;  /* 0xfffff800030095a7 */ /* 0x000ee4000802007f */
[----:B---3--:R-:W-:Y:S05]  /*10340*/  @!P1 BRA `(.L_x_19) ;  /* 0xfffffffc00ec9947 */ /* 0x008fea000383ffff */
[----:B------:R-:W-:Y:S05]  /*10350*/  BRA `(.L_x_324) ;  /* 0xffffff1400207947 */ /* 0x000fea000383ffff */
.L_x_24:
[----:B-1----:R-:W-:-:S04]  /*10360*/  IMAD.U32 R3, RZ, RZ, UR6 ;  /* 0x00000006ff037e24 */ /* 0x002fc8000f8e00ff */
[----:B------:R1:W2:Y:S03]  /*10370*/  SYNCS.PHASECHK.TRANS64.TRYWAIT P1, [R3+URZ], R0 ;  /* 0x00000000030075a7 */ /* 0x0002a6000802017f */
[----:B--2---:R-:W-:Y:S05]  /*10380*/  @!P1 NANOSLEEP.SYNCS 0x989680 ;  /* 0x009896800000995d */ /* 0x004fea0003900000 */
[----:B------:R-:W2:Y:S02]  /*10390*/  @!P1 SYNCS.PHASECHK.TRANS64 P1, [R3+URZ], R0 ;  /* 0x00000000030095a7 */ /* 0x000ea4000802007f */
[----:B--2---:R-:W-:Y:S05]  /*103a0*/  @!P1 BRA `(.L_x_24) ;  /* 0xfffffffc00ec9947 */ /* 0x004fea000383ffff */
[----:B------:R-:W-:Y:S05]  /*103b0*/  BRA `(.L_x_23) ;  /* 0xffffff1c00887947 */ /* 0x000fea000383ffff */
.L_x_30:
[----:B-----5:R2:W-:Y:S02]  /*103c0*/  STL [R1+0x9c], R0 ;  /* 0x00009c0001007387 */ /* 0x0205e40000100800 */
[----:B--2---:R-:W-:-:S04]  /*103d0*/  IMAD.U32 R0, RZ, RZ, UR9 ;  /* 0x00000009ff007e24 */ /* 0x004fc8000f8e00ff */
[----:B------:R2:W3:Y:S03]  /*103e0*/  SYNCS.PHASECHK.TRANS64.TRYWAIT P1, [R0+URZ], R229 ;  /* 0x000000e5000075a7 */ /* 0x0004e6000802017f */
[----:B---3--:R-:W-:Y:S05]  /*103f0*/  @!P1 NANOSLEEP.SYNCS 0x989680 ;  /* 0x009896800000995d */ /* 0x008fea0003900000 */
[----:B------:R2:W3:Y:S02]  /*10400*/  @!P1 SYNCS.PHASECHK.TRANS64 P1, [R0+URZ], R229 ;  /* 0x000000e5000095a7 */ /* 0x0004e4000802007f */
[----:B--2---:R2:W5:Y:S02]  /*10410*/  LDL.LU R0, [R1+0x9c] ;  /* 0x00009c0001007983 */ /* 0x0045640000300800 */
[----:B--23--:R-:W-:Y:S05]  /*10420*/  @!P1 BRA `(.L_x_30) ;  /* 0xfffffffc00e49947 */ /* 0x00cfea000383ffff */
[----:B------:R-:W-:Y:S05]  /*10430*/  BRA `(.L_x_29) ;  /* 0xffffff3000207947 */ /* 0x000fea000383ffff */
.L_x_38:
[----:B-1----:R-:W-:-:S04]  /*10440*/  IMAD.U32 R25, RZ, RZ, UR18 ;  /* 0x00000012ff197e24 */ /* 0x002fc8000f8e00ff */
[----:B------:R1:W3:Y:S03]  /*10450*/  SYNCS.PHASECHK.TRANS64.TRYWAIT P1, [R25+URZ+0x8], R24 ;  /* 0x00000818190075a7 */ /* 0x0002e6000802017f */
[----:B---3--:R-:W-:Y:S05]  /*10460*/  @!P1 NANOSLEEP.SYNCS 0x989680 ;  /* 0x009896800000995d */ /* 0x008fea0003900000 */
[----:B------:R-:W3:Y:S02]  /*10470*/  @!P1 SYNCS.PHASECHK.TRANS64 P1, [R25+URZ+0x8], R24 ;  /* 0x00000818190095a7 */ /* 0x000ee4000802007f */
[----:B---3--:R-:W-:Y:S05]  /*10480*/  @!P1 BRA `(.L_x_38) ;  /* 0xfffffffc00ec9947 */ /* 0x008fea000383ffff */
[----:B------:R-:W-:Y:S05]  /*10490*/  BRA `(.L_x_325) ;  /* 0xffffff5400287947 */ /* 0x000fea000383ffff */
.L_x_303:
[----:B------:R-:W-:Y:S01]  /*104a0*/  BSSY B1, `(.L_x_326) ;  /* 0x0000006000017945 */ /* 0x000fe20003800000 */
[----:B------:R-:W-:-:S07]  /*104b0*/  IMAD.MOV.U32 R2, RZ, RZ, -0x1 ;  /* 0xffffffffff027424 */ /* 0x000fce00078e00ff */
[----:B------:R-:W-:Y:S05]  /*104c0*/  WARPSYNC.COLLECTIVE R2, `(.L_x_327) ;  /* 0x00000000020c7348 */ /* 0x000fea0003c00000 */
[----:B------:R-:W-:Y:S02]  /*104d0*/  ELECT P1, UR62, PT ;  /* 0x00000000003e782f */ /* 0x000fe40003820000 */
[----:B------:R-:W-:Y:S01]  /*104e0*/  MOV R2, UR62 ;  /* 0x0000003e00027c02 */ /* 0x000fe20008000f00 */
[----:B------:R-:W-:Y:S10]  /*104f0*/  ENDCOLLECTIVE ;  /* 0x000000000000791b */ /* 0x000ff40003800000 */
.L_x_327:
[----:B------:R-:W-:Y:S05]  /*10500*/  BSYNC B1 ;  /* 0x0000000000017941 */ /* 0x000fea0003800000 */
.L_x_326:
[----:B------:R-:W-:Y:S05]  /*10510*/  BRA `(.L_x_328) ;  /* 0xffffffec008c7947 */ /* 0x000fea000383ffff */
.L_x_306:
[----:B-1----:R1:W2:Y:S02]  /*10520*/  SYNCS.PHASECHK.TRANS64.TRYWAIT P1, [R11+URZ+0x28], R4 ;  /* 0x000028040b0075a7 */ /* 0x0022a4000802017f */
[----:B--2---:R-:W-:Y:S05]  /*10530*/  @!P1 NANOSLEEP.SYNCS 0x989680 ;  /* 0x009896800000995d */ /* 0x004fea0003900000 */
[----:B------:R-:W2:Y:S02]  /*10540*/  @!P1 SYNCS.PHASECHK.TRANS64 P1, [R11+URZ+0x28], R4 ;  /* 0x000028040b0095a7 */ /* 0x000ea4000802007f */
[----:B--2---:R-:W-:Y:S05]  /*10550*/  @!P1 BRA `(.L_x_306) ;  /* 0xfffffffc00f09947 */ /* 0x004fea000383ffff */
[----:B------:R-:W-:Y:S05]  /*10560*/  BRA `(.L_x_329) ;  /* 0xffffffec00d07947 */ /* 0x000fea000383ffff */
.L_x_315:
[----:B------:R-:W-:Y:S01]  /*10570*/  BSSY B0, `(.L_x_330) ;  /* 0x0000006000007945 */ /* 0x000fe20003800000 */
[----:B------:R-:W-:-:S07]  /*10580*/  IMAD.MOV.U32 R2, RZ, RZ, -0x1 ;  /* 0xffffffffff027424 */ /* 0x000fce00078e00ff */
[----:B01----:R-:W-:Y:S05]  /*10590*/  WARPSYNC.COLLECTIVE R2, `(.L_x_331) ;  /* 0x00000000020c7348 */ /* 0x003fea0003c00000 */
[----:B------:R-:W-:Y:S02]  /*105a0*/  ELECT P1, UR62, PT ;  /* 0x00000000003e782f */ /* 0x000fe40003820000 */
[----:B------:R-:W-:Y:S01]  /*105b0*/  MOV R2, UR62 ;  /* 0x0000003e00027c02 */ /* 0x000fe20008000f00 */
[----:B01----:R-:W-:Y:S10]  /*105c0*/  ENDCOLLECTIVE ;  /* 0x000000000000791b */ /* 0x003ff40003800000 */
.L_x_331:
[----:B------:R-:W-:Y:S05]  /*105d0*/  BSYNC B0 ;  /* 0x0000000000007941 */ /* 0x000fea0003800000 */
.L_x_330:
[----:B------:R-:W-:Y:S01]  /*105e0*/  PLOP3.LUT P0, PT, P1, PT, PT, 0x80, 0x0 ;  /* 0x000000000000781c */ /* 0x000fe20000f0f070 */
[----:B------:R-:W-:-:S12]  /*105f0*/  BRA `(.L_x_332) ;  /* 0xfffffff800647947 */ /* 0x000fd8000383ffff */
.L_x_319:
[----:B0-----:R0:W1:Y:S02]  /*10600*/  SYNCS.PHASECHK.TRANS64.TRYWAIT P0, [R7+URZ], R4 ;  /* 0x00000004070075a7 */ /* 0x001064000800017f */
[----:B-1----:R-:W-:Y:S05]  /*10610*/  @!P0 NANOSLEEP.SYNCS 0x989680 ;  /* 0x009896800000895d */ /* 0x002fea0003900000 */
[----:B------:R-:W1:Y:S02]  /*10620*/  @!P0 SYNCS.PHASECHK.TRANS64 P0, [R7+URZ], R4 ;  /* 0x00000004070085a7 */ /* 0x000e64000800007f */
[----:B-1----:R-:W-:Y:S05]  /*10630*/  @!P0 BRA `(.L_x_319) ;  /* 0xfffffffc00f08947 */ /* 0x002fea000383ffff */
[----:B------:R-:W-:Y:S05]  /*10640*/  BRA `(.L_x_333) ;  /* 0xfffffff800a87947 */ /* 0x000fea000383ffff */
.L_x_320:
[----:B0-----:R0:W1:Y:S02]  /*10650*/  SYNCS.PHASECHK.TRANS64.TRYWAIT P0, [R8+URZ], R5 ;  /* 0x00000005080075a7 */ /* 0x001064000800017f */
[----:B-1----:R-:W-:Y:S05]  /*10660*/  @!P0 NANOSLEEP.SYNCS 0x989680 ;  /* 0x009896800000895d */ /* 0x002fea0003900000 */
[----:B------:R-:W1:Y:S02]  /*10670*/  @!P0 SYNCS.PHASECHK.TRANS64 P0, [R8+URZ], R5 ;  /* 0x00000005080085a7 */ /* 0x000e64000800007f */
[----:B-1----:R-:W-:Y:S05]  /*10680*/  @!P0 BRA `(.L_x_320) ;  /* 0xfffffffc00f08947 */ /* 0x002fea000383ffff */
[----:B------:R-:W-:Y:S05]  /*10690*/  BRA `(.L_x_334) ;  /* 0xfffffff800b87947 */ /* 0x000fea000383ffff */
.L_x_321:
[----:B0-----:R0:W1:Y:S02]  /*106a0*/  SYNCS.PHASECHK.TRANS64.TRYWAIT P0, [R9+URZ], R4 ;  /* 0x00000004090075a7 */ /* 0x001064000800017f */
[----:B-1----:R-:W-:Y:S05]  /*106b0*/  @!P0 NANOSLEEP.SYNCS 0x989680 ;  /* 0x009896800000895d */ /* 0x002fea0003900000 */
[----:B------:R-:W1:Y:S02]  /*106c0*/  @!P0 SYNCS.PHASECHK.TRANS64 P0, [R9+URZ], R4 ;  /* 0x00000004090085a7 */ /* 0x000e64000800007f */
[----:B-1----:R-:W-:Y:S05]  /*106d0*/  @!P0 BRA `(.L_x_321) ;  /* 0xfffffffc00f08947 */ /* 0x002fea000383ffff */
[----:B------:R-:W-:Y:S05]  /*106e0*/  BRA `(.L_x_335) ;  /* 0xfffffff800c87947 */ /* 0x000fea000383ffff */
.L_x_322:
[----:B0-----:R0:W1:Y:S02]  /*106f0*/  SYNCS.PHASECHK.TRANS64.TRYWAIT P0, [R6+URZ], R5 ;  /* 0x00000005060075a7 */ /* 0x001064000800017f */
[----:B-1----:R-:W-:Y:S05]  /*10700*/  @!P0 NANOSLEEP.SYNCS 0x989680 ;  /* 0x009896800000895d */ /* 0x002fea0003900000 */
[----:B------:R-:W1:Y:S02]  /*10710*/  @!P0 SYNCS.PHASECHK.TRANS64 P0, [R6+URZ], R5 ;  /* 0x00000005060085a7 */ /* 0x000e64000800007f */
[----:B-1----:R-:W-:Y:S05]  /*10720*/  @!P0 BRA `(.L_x_322) ;  /* 0xfffffffc00f08947 */ /* 0x002fea000383ffff */
[----:B------:R-:W-:Y:S05]  /*10730*/  BRA `(.L_x_336) ;  /* 0xfffffff800d07947 */ /* 0x000fea000383ffff */
.L_x_337:
[----:B------:R-:W-:-:S00]  /*10740*/  BRA `(.L_x_337) ;  /* 0xfffffffc00fc7947 */ /* 0x000fc0000383ffff */
[----:B------:R-:W-:-:S00]  /*10750*/  NOP ;  /* 0x0000000000007918 */ /* 0x000fc00000000000 */
        /* <DEDUP_REMOVED lines=10> */
.L_x_338:


//--------------------- .nv.shared._ZN7cutlass13device_kernelINS_4gemm6kernel13GemmUniversalIN4cute5tupleIJiiiiEEENS1_10collective13CollectiveMmaINS1_37MainloopSm90TmaGmmaWarpSpecializedFP8ILi5ENS5_IJNS4_1CILi1EEENSA_ILi2EEESB_EEENS1_32KernelTmaWarpSpecializedPingpongEEENS5_IJNSA_ILi64EEENSA_ILi256EEENSA_ILi128EEEEEENS_12float_e5m2_tENS5_IJlSB_lEEESK_SL_NS4_8TiledMMAINS4_8MMA_AtomIJNS4_4SM904GMMA31MMA_64x256x32_F32E5M2E5M2_SS_TNILNSP_7ScaleInE1ELSR_1EEEEEENS4_6LayoutINS5_IJSB_SB_SB_EEENS5_IJNSA_ILi0EEESW_SW_EEEEENS5_IJNS4_10UnderscoreESZ_SZ_EEEEENS4_23SM90_TMA_LOAD_MULTICASTENS4_14ComposedLayoutINS4_7SwizzleILi3ELi4ELi3EEENS4_18smem_ptr_flag_bitsILi8EEENSU_INS5_IJNSA_ILi8EEESI_EEENS5_IJSI_SB_EEEEEEEvNS4_8identityENS4_13SM90_TMA_LOADES1C_vS1D_EENS_8epilogue10collective6detail29Sm90TmaWarpSpecializedAdapterINS1H_15DefaultEpilogueISK_SL_SL_NS1G_6thread17LinearCombinationISK_Li1EffLNS1L_9ScaleType4KindE0ELNS_15FloatRoundStyleE2ESK_EENS1_15EpilogueDefaultEEEEEvvEEEEvNT_6ParamsE --------------------------
	.section	.nv.shared._ZN7cutlass13device_kernelINS_4gemm6kernel13GemmUniversalIN4cute5tupleIJiiiiEEENS1_10collective13CollectiveMmaINS1_37MainloopSm90TmaGmmaWarpSpecializedFP8ILi5ENS5_IJNS4_1CILi1EEENSA_ILi2EEESB_EEENS1_32KernelTmaWarpSpecializedPingpongEEENS5_IJNSA_ILi64EEENSA_ILi256EEENSA_ILi128EEEEEENS_12float_e5m2_tENS5_IJlSB_lEEESK_SL_NS4_8TiledMMAINS4_8MMA_AtomIJNS4_4SM904GMMA31MMA_64x256x32_F32E5M2E5M2_SS_TNILNSP_7ScaleInE1ELSR_1EEEEEENS4_6LayoutINS5_IJSB_SB_SB_EEENS5_IJNSA_ILi0EEESW_SW_EEEEENS5_IJNS4_10UnderscoreESZ_SZ_EEEEENS4_23SM90_TMA_LOAD_MULTICASTENS4_14ComposedLayoutINS4_7SwizzleILi3ELi4ELi3EEENS4_18smem_ptr_flag_bitsILi8EEENSU_INS5_IJNSA_ILi8EEESI_EEENS5_IJSI_SB_EEEEEEEvNS4_8identityENS4_13SM90_TMA_LOADES1C_vS1D_EENS_8epilogue10collective6detail29Sm90TmaWarpSpecializedAdapterINS1H_15DefaultEpilogueISK_SL_SL_NS1G_6thread17LinearCombinationISK_Li1EffLNS1L_9ScaleType4KindE0ELNS_15FloatRoundStyleE2ESK_EENS1_15EpilogueDefaultEEEEEvvEEEEvNT_6ParamsE,"aw",@nobits
	.sectionflags	@""
	.align	16
	.zero		1024


//--------------------- .nv.shared.reserved.0     --------------------------
	.section	.nv.shared.reserved.0,"aw",@nobits
	.weak		__nv_reservedSMEM_offset_0_alias
	.size		__nv_reservedSMEM_offset_0_alias, 0, 0
	.other		__nv_reservedSMEM_offset_0_alias,@"STO_CUDA_RESERVED_SHARED STV_DEFAULT"
__nv_reservedSMEM_offset_0_alias:
	.zero		0


//--------------------- .nv.global                --------------------------
	.section	.nv.global,"aw",@nobits
.nv.global:
	.type		_ZN39_INTERNAL_580ea4ec_4_k_cu_3226decf_41214cute1_E,@object
	.size		_ZN39_INTERNAL_580ea4ec_4_k_cu_3226decf_41214cute1_E,(_ZN39_INTERNAL_580ea4ec_4_k_cu_3226decf_41214cuda3std3__45__cpo6cbeginE - _ZN39_INTERNAL_580ea4ec_4_k_cu_3226decf_41214cute1_E)
_ZN39_INTERNAL_580ea4ec_4_k_cu_3226decf_41214cute1_E:
	.zero		1
	.type		_ZN39_INTERNAL_580ea4ec_4_k_cu_3226decf_41214cuda3std3__45__cpo6cbeginE,@object
	.size		_ZN39_INTERNAL_580ea4ec_4_k_cu_3226decf_41214cuda3std3__45__cpo6cbeginE,(_ZN39_INTERNAL_580ea4ec_4_k_cu_3226decf_41214cuda3std3__48in_placeE - _ZN39_INTERNAL_580ea4ec_4_k_cu_3226decf_41214cuda3std3__45__cpo6cbeginE)
_ZN39_INTERNAL_580ea4ec_4_k_cu_3226decf_41214cuda3std3__45__cpo6cbeginE:
	.zero		1
	.type		_ZN39_INTERNAL_580ea4ec_4_k_cu_3226decf_41214cuda3std3__48in_placeE,@object
	.size		_ZN39_INTERNAL_580ea4ec_4_k_cu_3226decf_41214cuda3std3__48in_placeE,(_ZN39_INTERNAL_580ea4ec_4_k_cu_3226decf_41214cuda3std6ranges3__45__cpo9iter_moveE - _ZN39_INTERNAL_580ea4ec_4_k_cu_3226decf_41214cuda3std3__48in_placeE)
_ZN39_INTERNAL_580ea4ec_4_k_cu_3226decf_41214cuda3std3__48in_placeE:
	.zero		1
	.type		_ZN39_INTERNAL_580ea4ec_4_k_cu_3226decf_41214cuda3std6ranges3__45__cpo9iter_moveE,@object
	.size		_ZN39_INTERNAL_580ea4ec_4_k_cu_3226decf_41214cuda3std6ranges3__45__cpo9iter_moveE,(_ZN39_INTERNAL_580ea4ec_4_k_cu_3226decf_41214cuda3std3__45__cpo5beginE - _ZN39_INTERNAL_580ea4ec_4_k_cu_3226decf_41214cuda3std6ranges3__45__cpo9iter_moveE)
_ZN39_INTERNAL_580ea4ec_4_k_cu_3226decf_41214cuda3std6ranges3__45__cpo9iter_moveE:
	.zero		1
	.type		_ZN39_INTERNAL_580ea4ec_4_k_cu_3226decf_41214cuda3std3__45__cpo5beginE,@object
	.size		_ZN39_INTERNAL_580ea4ec_4_k_cu_3226decf_41214cuda3std3__45__cpo5beginE,(_ZN39_INTERNAL_580ea4ec_4_k_cu_3226decf_41214cuda3std3__441_GLOBAL__N__580ea4ec_4_k_cu_3226decf_41216ignoreE - _ZN39_INTERNAL_580ea4ec_4_k_cu_3226decf_41214cuda3std3__45__cpo5beginE)
_ZN39_INTERNAL_580ea4ec_4_k_cu_3226decf_41214cuda3std3__45__cpo5beginE:
	.zero		1
	.type		_ZN39_INTERNAL_580ea4ec_4_k_cu_3226decf_41214cuda3std3__441_GLOBAL__N__580ea4ec_4_k_cu_3226decf_41216ignoreE,@object
	.size		_ZN39_INTERNAL_580ea4ec_4_k_cu_3226decf_41214cuda3std3__441_GLOBAL__N__580ea4ec_4_k_cu_3226decf_41216ignoreE,(_ZN39_INTERNAL_580ea4ec_4_k_cu_3226decf_41214cute7productE - _ZN39_INTERNAL_580ea4ec_4_k_cu_3226decf_41214cuda3std3__441_GLOBAL__N__580ea4ec_4_k_cu_3226decf_41216ignoreE)
_ZN39_INTERNAL_580ea4ec_4_k_cu_3226decf_41214cuda3std3__441_GLOBAL__N__580ea4ec_4_k_cu_3226decf_41216ignoreE:
	.zero		1
	.type		_ZN39_INTERNAL_580ea4ec_4_k_cu_3226decf_41214cute7productE,@object
	.size		_ZN39_INTERNAL_580ea4ec_4_k_cu_3226decf_41214cute7productE,(_ZN39_INTERNAL_580ea4ec_4_k_cu_3226decf_41214cuda3std3__45__cpo3endE - _ZN39_INTERNAL_580ea4ec_4_k_cu_3226decf_41214cute7productE)
_ZN39_INTERNAL_580ea4ec_4_k_cu_3226decf_41214cute7productE:
	.zero		1
	.type		_ZN39_INTERNAL_580ea4ec_4_k_cu_3226decf_41214cuda3std3__45__cpo3endE,@object
	.size		_ZN39_INTERNAL_580ea4ec_4_k_cu_3226decf_41214cuda3std3__45__cpo3endE,(_ZN39_INTERNAL_580ea4ec_4_k_cu_3226decf_41214cuda3std3__419piecewise_constructE - _ZN39_INTERNAL_580ea4ec_4_k_cu_3226decf_41214cuda3std3__45__cpo3endE)
_ZN39_INTERNAL_580ea4ec_4_k_cu_3226decf_41214cuda3std3__45__cpo3endE:
	.zero		1
	.type		_ZN39_INTERNAL_580ea4ec_4_k_cu_3226decf_41214cuda3std3__419piecewise_constructE,@object
	.size		_ZN39_INTERNAL_580ea4ec_4_k_cu_3226decf_41214cuda3std3__419piecewise_constructE,(_ZN39_INTERNAL_580ea4ec_4_k_cu_3226decf_41214cuda3std3__45__cpo4cendE - _ZN39_INTERNAL_580ea4ec_4_k_cu_3226decf_41214cuda3std3__419piecewise_constructE)
_ZN39_INTERNAL_580ea4ec_4_k_cu_3226decf_41214cuda3std3__419piecewise_constructE:
	.zero		1
	.type		_ZN39_INTERNAL_580ea4ec_4_k_cu_3226decf_41214cuda3std3__45__cpo4cendE,@object
	.size		_ZN39_INTERNAL_580ea4ec_4_k_cu_3226decf_41214cuda3std3__45__cpo4cendE,(_ZN39_INTERNAL_580ea4ec_4_k_cu_3226decf_41214cuda3std6ranges3__45__cpo4swapE - _ZN39_INTERNAL_580ea4ec_4_k_cu_3226decf_41214cuda3std3__45__cpo4cendE)
_ZN39_INTERNAL_580ea4ec_4_k_cu_3226decf_41214cuda3std3__45__cpo4cendE:
	.zero		1
	.type		_ZN39_INTERNAL_580ea4ec_4_k_cu_3226decf_41214cuda3std6ranges3__45__cpo4swapE,@object
	.size		_ZN39_INTERNAL_580ea4ec_4_k_cu_3226decf_41214cuda3std6ranges3__45__cpo4swapE,(.L_7 - _ZN39_INTERNAL_580ea4ec_4_k_cu_3226decf_41214cuda3std6ranges3__45__cpo4swapE)
_ZN39_INTERNAL_580ea4ec_4_k_cu_3226decf_41214cuda3std6ranges3__45__cpo4swapE:
	.zero		1
.L_7:


//--------------------- .nv.constant0._ZN7cutlass13device_kernelINS_4gemm6kernel13GemmUniversalIN4cute5tupleIJiiiiEEENS1_10collective13CollectiveMmaINS1_37MainloopSm90TmaGmmaWarpSpecializedFP8ILi5ENS5_IJNS4_1CILi1EEENSA_ILi2EEESB_EEENS1_32KernelTmaWarpSpecializedPingpongEEENS5_IJNSA_ILi64EEENSA_ILi256EEENSA_ILi128EEEEEENS_12float_e5m2_tENS5_IJlSB_lEEESK_SL_NS4_8TiledMMAINS4_8MMA_AtomIJNS4_4SM904GMMA31MMA_64x256x32_F32E5M2E5M2_SS_TNILNSP_7ScaleInE1ELSR_1EEEEEENS4_6LayoutINS5_IJSB_SB_SB_EEENS5_IJNSA_ILi0EEESW_SW_EEEEENS5_IJNS4_10UnderscoreESZ_SZ_EEEEENS4_23SM90_TMA_LOAD_MULTICASTENS4_14ComposedLayoutINS4_7SwizzleILi3ELi4ELi3EEENS4_18smem_ptr_flag_bitsILi8EEENSU_INS5_IJNSA_ILi8EEESI_EEENS5_IJSI_SB_EEEEEEEvNS4_8identityENS4_13SM90_TMA_LOADES1C_vS1D_EENS_8epilogue10collective6detail29Sm90TmaWarpSpecializedAdapterINS1H_15DefaultEpilogueISK_SL_SL_NS1G_6thread17LinearCombinationISK_Li1EffLNS1L_9ScaleType4KindE0ELNS_15FloatRoundStyleE2ESK_EENS1_15EpilogueDefaultEEEEEvvEEEEvNT_6ParamsE --------------------------
	.section	.nv.constant0._ZN7cutlass13device_kernelINS_4gemm6kernel13GemmUniversalIN4cute5tupleIJiiiiEEENS1_10collective13CollectiveMmaINS1_37MainloopSm90TmaGmmaWarpSpecializedFP8ILi5ENS5_IJNS4_1CILi1EEENSA_ILi2EEESB_EEENS1_32KernelTmaWarpSpecializedPingpongEEENS5_IJNSA_ILi64EEENSA_ILi256EEENSA_ILi128EEEEEENS_12float_e5m2_tENS5_IJlSB_lEEESK_SL_NS4_8TiledMMAINS4_8MMA_AtomIJNS4_4SM904GMMA31MMA_64x256x32_F32E5M2E5M2_SS_TNILNSP_7ScaleInE1ELSR_1EEEEEENS4_6LayoutINS5_IJSB_SB_SB_EEENS5_IJNSA_ILi0EEESW_SW_EEEEENS5_IJNS4_10UnderscoreESZ_SZ_EEEEENS4_23SM90_TMA_LOAD_MULTICASTENS4_14ComposedLayoutINS4_7SwizzleILi3ELi4ELi3EEENS4_18smem_ptr_flag_bitsILi8EEENSU_INS5_IJNSA_ILi8EEESI_EEENS5_IJSI_SB_EEEEEEEvNS4_8identityENS4_13SM90_TMA_LOADES1C_vS1D_EENS_8epilogue10collective6detail29Sm90TmaWarpSpecializedAdapterINS1H_15DefaultEpilogueISK_SL_SL_NS1G_6thread17LinearCombinationISK_Li1EffLNS1L_9ScaleType4KindE0ELNS_15FloatRoundStyleE2ESK_EENS1_15EpilogueDefaultEEEEEvvEEEEvNT_6ParamsE,"a",@progbits
	.sectionflags	@""
	.align	4
.nv.constant0._ZN7cutlass13device_kernelINS_4gemm6kernel13GemmUniversalIN4cute5tupleIJiiiiEEENS1_10collective13CollectiveMmaINS1_37MainloopSm90TmaGmmaWarpSpecializedFP8ILi5ENS5_IJNS4_1CILi1EEENSA_ILi2EEESB_EEENS1_32KernelTmaWarpSpecializedPingpongEEENS5_IJNSA_ILi64EEENSA_ILi256EEENSA_ILi128EEEEEENS_12float_e5m2_tENS5_IJlSB_lEEESK_SL_NS4_8TiledMMAINS4_8MMA_AtomIJNS4_4SM904GMMA31MMA_64x256x32_F32E5M2E5M2_SS_TNILNSP_7ScaleInE1ELSR_1EEEEEENS4_6LayoutINS5_IJSB_SB_SB_EEENS5_IJNSA_ILi0EEESW_SW_EEEEENS5_IJNS4_10UnderscoreESZ_SZ_EEEEENS4_23SM90_TMA_LOAD_MULTICASTENS4_14ComposedLayoutINS4_7SwizzleILi3ELi4ELi3EEENS4_18smem_ptr_flag_bitsILi8EEENSU_INS5_IJNSA_ILi8EEESI_EEENS5_IJSI_SB_EEEEEEEvNS4_8identityENS4_13SM90_TMA_LOADES1C_vS1D_EENS_8epilogue10collective6detail29Sm90TmaWarpSpecializedAdapterINS1H_15DefaultEpilogueISK_SL_SL_NS1G_6thread17LinearCombinationISK_Li1EffLNS1L_9ScaleType4KindE0ELNS_15FloatRoundStyleE2ESK_EENS1_15EpilogueDefaultEEEEEvvEEEEvNT_6ParamsE:
	.zero		1664


//--------------------- SYMBOLS --------------------------

	.type		.nv.reservedSmem.offset0,@object
	.size		.nv.reservedSmem.offset0,0x4
